# CuTe-DSL kernel — source=cudnn_frontend_dsl family=gemm_swiglu
# config = {"ab_dtype": "BFloat16", "c_dtype": "BFloat16", "mma_mn": [128, 256], "cluster_mn": [2, 1]}


// ===== COMPILED SASS (sm_100a) =====

	.target	sm_100a

	.elftype	@"ET_EXEC"


//--------------------- .note.nv.tkinfo           --------------------------
	.section	.note.nv.tkinfo,"",@"SHT_NOTE"
	.sectionflags	@"SHF_NOTE_NV_TKINFO"
	.tkinfo
        /*0018*/ 	.word	0x00000081
        /*0030*/ 	.string	""
        /*0030*/ 	.string	"ptxas"
        /*0030*/ 	.string	"Cuda compilation tools, release 12.9, V12.9.83"
        /*0030*/ 	.string	"Build system must define TOOLS_VERSION_EXTENDED"
        /*0030*/ 	.string	"-O 3 -arch sm_100a "



//--------------------- .note.nv.cuver            --------------------------
	.section	.note.nv.cuver,"",@"SHT_NOTE"
	.sectionflags	@"SHF_NOTE_NV_CUVER"
        /*0018*/ 	.short	0x0001
        /*001a*/ 	.short	0x0064
        /*001c*/ 	.short	0x0001
        /*001e*/ 	.short	0x0000
        /*0020*/ 	.short	0x0001
        /*0022*/ 	.short	0x0000


//--------------------- .nv.info                  --------------------------
	.section	.nv.info,"",@"SHT_CUDA_INFO"
	.align	4


	//----- nvinfo : EIATTR_REGCOUNT
	.align		4
        /*0000*/ 	.byte	0x04, 0x2f
        /*0002*/ 	.short	(.L_4 - .L_3)
	.align		4
.L_3:
        /*0004*/ 	.word	index@(kernel_cutlass_kernel_cudnngemm_swigludense_gemm_persistent_swigluPersistentDenseGemmKernel_object_at__TiledMMA_ThrLayoutVMNK11110000_PermutationMNK____MMAAtom_ThrID10_ShapeMNK12825616_TV_0)
        /*0008*/ 	.word	0x00000060


	//----- nvinfo : EIATTR_FRAME_SIZE
	.align		4
.L_4:
        /*000c*/ 	.byte	0x04, 0x11
        /*000e*/ 	.short	(.L_6 - .L_5)
	.align		4
.L_5:
        /*0010*/ 	.word	index@($__internal_2_$__cuda_sm10x_tcgen05_guardrail_trap_unallocated_columns_being_dealloced)
        /*0014*/ 	.word	0x00000000


	//----- nvinfo : EIATTR_FRAME_SIZE
	.align		4
.L_6:
        /*0018*/ 	.byte	0x04, 0x11
        /*001a*/ 	.short	(.L_8 - .L_7)
	.align		4
.L_7:
        /*001c*/ 	.word	index@($__internal_1_$__cuda_sm10x_tcgen05_guardrail_trap_phase_invalid_during_alloc)
        /*0020*/ 	.word	0x00000000


	//----- nvinfo : EIATTR_FRAME_SIZE
	.align		4
.L_8:
        /*0024*/ 	.byte	0x04, 0x11
        /*0026*/ 	.short	(.L_10 - .L_9)
	.align		4
.L_9:
        /*0028*/ 	.word	index@($__internal_0_$__cuda_sm10x_tcgen05_guardrail_trap_col_being_dealloced_not_returned_by_alloc)
        /*002c*/ 	.word	0x00000000


	//----- nvinfo : EIATTR_FRAME_SIZE
	.align		4
.L_10:
        /*0030*/ 	.byte	0x04, 0x11
        /*0032*/ 	.short	(.L_12 - .L_11)
	.align		4
.L_11:
        /*0034*/ 	.word	index@(kernel_cutlass_kernel_cudnngemm_swigludense_gemm_persistent_swigluPersistentDenseGemmKernel_object_at__TiledMMA_ThrLayoutVMNK11110000_PermutationMNK____MMAAtom_ThrID10_ShapeMNK12825616_TV_0)
        /*0038*/ 	.word	0x00000000


	//----- nvinfo : EIATTR_MIN_STACK_SIZE
	.align		4
.L_12:
        /*003c*/ 	.byte	0x04, 0x12
        /*003e*/ 	.short	(.L_14 - .L_13)
	.align		4
.L_13:
        /*0040*/ 	.word	index@(kernel_cutlass_kernel_cudnngemm_swigludense_gemm_persistent_swigluPersistentDenseGemmKernel_object_at__TiledMMA_ThrLayoutVMNK11110000_PermutationMNK____MMAAtom_ThrID10_ShapeMNK12825616_TV_0)
        /*0044*/ 	.word	0x00000000
.L_14:


//--------------------- .nv.info.kernel_cutlass_kernel_cudnngemm_swigludense_gemm_persistent_swigluPersistentDenseGemmKernel_object_at__TiledMMA_ThrLayoutVMNK11110000_PermutationMNK____MMAAtom_ThrID10_ShapeMNK12825616_TV_0 --------------------------
	.section	.nv.info.kernel_cutlass_kernel_cudnngemm_swigludense_gemm_persistent_swigluPersistentDenseGemmKernel_object_at__TiledMMA_ThrLayoutVMNK11110000_PermutationMNK____MMAAtom_ThrID10_ShapeMNK12825616_TV_0,"",@"SHT_CUDA_INFO"
	.sectionflags	@""
	.align	4


	//----- nvinfo : EIATTR_CUDA_API_VERSION
	.align		4
        /*0000*/ 	.byte	0x04, 0x37
        /*0002*/ 	.short	(.L_16 - .L_15)
.L_15:
        /*0004*/ 	.word	0x00000081


	//----- nvinfo : EIATTR_KPARAM_INFO
	.align		4
.L_16:
        /*0008*/ 	.byte	0x04, 0x17
        /*000a*/ 	.short	(.L_18 - .L_17)
.L_17:
        /*000c*/ 	.word	0x00000000
        /*0010*/ 	.short	0x0008
        /*0012*/ 	.short	0x0264
        /*0014*/ 	.byte	0x00, 0xf0, 0x11, 0x00


	//----- nvinfo : EIATTR_KPARAM_INFO
	.align		4
.L_18:
        /*0018*/ 	.byte	0x04, 0x17
        /*001a*/ 	.short	(.L_20 - .L_19)
.L_19:
        /*001c*/ 	.word	0x00000000
        /*0020*/ 	.short	0x0007
        /*0022*/ 	.short	0x0258
        /*0024*/ 	.byte	0x00, 0xf0, 0x31, 0x00


	//----- nvinfo : EIATTR_KPARAM_INFO
	.align		4
.L_20:
        /*0028*/ 	.byte	0x04, 0x17
        /*002a*/ 	.short	(.L_22 - .L_21)
.L_21:
        /*002c*/ 	.word	0x00000000
        /*0030*/ 	.short	0x0006
        /*0032*/ 	.short	0x024c
        /*0034*/ 	.byte	0x00, 0xf0, 0x31, 0x00


	//----- nvinfo : EIATTR_KPARAM_INFO
	.align		4
.L_22:
        /*0038*/ 	.byte	0x04, 0x17
        /*003a*/ 	.short	(.L_24 - .L_23)
.L_23:
        /*003c*/ 	.word	0x00000000
        /*0040*/ 	.short	0x0005
        /*0042*/ 	.short	0x0240
        /*0044*/ 	.byte	0x00, 0xf0, 0x31, 0x00


	//----- nvinfo : EIATTR_KPARAM_INFO
	.align		4
.L_24:
        /*0048*/ 	.byte	0x04, 0x17
        /*004a*/ 	.short	(.L_26 - .L_25)
.L_25:
        /*004c*/ 	.word	0x00000000
        /*0050*/ 	.short	0x0004
        /*0052*/ 	.short	0x01c0
        /*0054*/ 	.byte	0x00, 0xf0, 0x01, 0x02


	//----- nvinfo : EIATTR_KPARAM_INFO
	.align		4
.L_26:
        /*0058*/ 	.byte	0x04, 0x17
        /*005a*/ 	.short	(.L_28 - .L_27)
.L_27:
        /*005c*/ 	.word	0x00000000
        /*0060*/ 	.short	0x0003
        /*0062*/ 	.short	0x0140
        /*0064*/ 	.byte	0x00, 0xf0, 0x01, 0x02


	//----- nvinfo : EIATTR_KPARAM_INFO
	.align		4
.L_28:
        /*0068*/ 	.byte	0x04, 0x17
        /*006a*/ 	.short	(.L_30 - .L_29)
.L_29:
        /*006c*/ 	.word	0x00000000
        /*0070*/ 	.short	0x0002
        /*0072*/ 	.short	0x00c0
        /*0074*/ 	.byte	0x00, 0xf0, 0x01, 0x02


	//----- nvinfo : EIATTR_KPARAM_INFO
	.align		4
.L_30:
        /*0078*/ 	.byte	0x04, 0x17
        /*007a*/ 	.short	(.L_32 - .L_31)
.L_31:
        /*007c*/ 	.word	0x00000000
        /*0080*/ 	.short	0x0001
        /*0082*/ 	.short	0x0040
        /*0084*/ 	.byte	0x00, 0xf0, 0x01, 0x02


	//----- nvinfo : EIATTR_KPARAM_INFO
	.align		4
.L_32:
        /*0088*/ 	.byte	0x04, 0x17
        /*008a*/ 	.short	(.L_34 - .L_33)
.L_33:
        /*008c*/ 	.word	0x00000000
        /*0090*/ 	.short	0x0000
        /*0092*/ 	.short	0x0000
        /*0094*/ 	.byte	0x00, 0xf0, 0x0d, 0x00


	//----- nvinfo : EIATTR_AT_ENTRY_FRAGMENTS
	.align		4
.L_34:
        /*0098*/ 	.byte	0x04, 0x4f
        /*009a*/ 	.short	(.L_36 - .L_35)


	//   ....[0]....
.L_35:
        /*009c*/ 	.word	0x00000004


	//----- nvinfo : EIATTR_RESERVED_SMEM_USED
	.align		4
.L_36:
        /*00a0*/ 	.byte	0x01, 0x41
	.zero		2


	//----- nvinfo : EIATTR_SPARSE_MMA_MASK
	.align		4
        /*00a4*/ 	.byte	0x03, 0x50
        /*00a6*/ 	.short	0x0000


	//----- nvinfo : EIATTR_TCGEN05_1CTA_USED
	.align		4
        /*00a8*/ 	.byte	0x01, 0x51
	.zero		2


	//----- nvinfo : EIATTR_MAXREG_COUNT
	.align		4
        /*00ac*/ 	.byte	0x03, 0x1b
        /*00ae*/ 	.short	0x00ff


	//----- nvinfo : EIATTR_NUM_BARRIERS
	.align		4
        /*00b0*/ 	.byte	0x02, 0x4c
        /*00b2*/ 	.byte	0x03
	.zero		1


	//----- nvinfo : EIATTR_INT_WARP_WIDE_INSTR_OFFSETS
	.align		4
        /*00b4*/ 	.byte	0x04, 0x31
        /*00b6*/ 	.short	(.L_38 - .L_37)


	//   ....[0]....
.L_37:
        /*00b8*/ 	.word	0x00003d90


	//   ....[1]....
        /*00bc*/ 	.word	0x00003dc0


	//----- nvinfo : EIATTR_COOP_GROUP_MASK_REGIDS
	.align		4
.L_38:
        /*00c0*/ 	.byte	0x04, 0x29
        /*00c2*/ 	.short	(.L_40 - .L_39)


	//   ....[0]....
.L_39:
        /*00c4*/ 	.word	0xffffffff


	//   ....[1]....
        /*00c8*/ 	.word	0xffffffff


	//   ....[2]....
        /*00cc*/ 	.word	0xffffffff


	//   ....[3]....
        /*00d0*/ 	.word	0xffffffff


	//   ....[4]....
        /*00d4*/ 	.word	0xffffffff


	//   ....[5]....
        /*00d8*/ 	.word	0xffffffff


	//   ....[6]....
        /*00dc*/ 	.word	0xffffffff


	//----- nvinfo : EIATTR_COOP_GROUP_INSTR_OFFSETS
	.align		4
.L_40:
        /*00e0*/ 	.byte	0x04, 0x28
        /*00e2*/ 	.short	(.L_42 - .L_41)


	//   ....[0]....
.L_41:
        /*00e4*/ 	.word	0x000003a0


	//   ....[1]....
        /*00e8*/ 	.word	0x00000550


	//   ....[2]....
        /*00ec*/ 	.word	0x000005f0


	//   ....[3]....
        /*00f0*/ 	.word	0x00001810


	//   ....[4]....
        /*00f4*/ 	.word	0x00001ad0


	//   ....[5]....
        /*00f8*/ 	.word	0x00003c10


	//   ....[6]....
        /*00fc*/ 	.word	0x00003e70


	//----- nvinfo : EIATTR_VRC_CTA_INIT_COUNT
	.align		4
.L_42:
        /*0100*/ 	.byte	0x02, 0x4a
        /*0102*/ 	.byte	0x80
	.zero		1


	//----- nvinfo : EIATTR_MBARRIER_INSTR_OFFSETS
	.align		4
        /*0104*/ 	.byte	0x04, 0x39
        /*0106*/ 	.short	(.L_44 - .L_43)


	//   ....[0]....
.L_43:
        /*0108*/ 	.word	0x000002f0
        /*010c*/ 	.word	0x000000ff
        /*0110*/ 	.word	0x00000000
        /*0114*/ 	.short	0x0100
        /*0116*/ 	.byte	0x06
	.zero		1


	//   ....[1]....
        /*0118*/ 	.word	0x00000300
        /*011c*/ 	.word	0x000000ff
        /*0120*/ 	.word	0x00000008
        /*0124*/ 	.short	0x0100
        /*0126*/ 	.byte	0x06
	.zero		1


	//   ....[2]....
        /*0128*/ 	.word	0x00000310
        /*012c*/ 	.word	0x000000ff
        /*0130*/ 	.word	0x00000010
        /*0134*/ 	.short	0x0100
        /*0136*/ 	.byte	0x06
	.zero		1


	//   ....[3]....
        /*0138*/ 	.word	0x00000320
        /*013c*/ 	.word	0x000000ff
        /*0140*/ 	.word	0x00000018
        /*0144*/ 	.short	0x0100
        /*0146*/ 	.byte	0x06
	.zero		1


	//   ....[4]....
        /*0148*/ 	.word	0x00000330
        /*014c*/ 	.word	0x000000ff
        /*0150*/ 	.word	0x00000020
        /*0154*/ 	.short	0x0100
        /*0156*/ 	.byte	0x06
	.zero		1


	//   ....[5]....
        /*0158*/ 	.word	0x00000340
        /*015c*/ 	.word	0x000000ff
        /*0160*/ 	.word	0x00000028
        /*0164*/ 	.short	0x0100
        /*0166*/ 	.byte	0x06
	.zero		1


	//   ....[6]....
        /*0168*/ 	.word	0x000004c0
        /*016c*/ 	.word	0x000000ff
        /*0170*/ 	.word	0x00000030
        /*0174*/ 	.short	0x0100
        /*0176*/ 	.byte	0x07
	.zero		1


	//   ....[7]....
        /*0178*/ 	.word	0x000004d0
        /*017c*/ 	.word	0x000000ff
        /*0180*/ 	.word	0x00000038
        /*0184*/ 	.short	0x0100
        /*0186*/ 	.byte	0x07
	.zero		1


	//   ....[8]....
        /*0188*/ 	.word	0x000004e0
        /*018c*/ 	.word	0x000000ff
        /*0190*/ 	.word	0x00000040
        /*0194*/ 	.short	0x0100
        /*0196*/ 	.byte	0x07
	.zero		1


	//   ....[9]....
        /*0198*/ 	.word	0x000004f0
        /*019c*/ 	.word	0x000000ff
        /*01a0*/ 	.word	0x00000048
        /*01a4*/ 	.short	0x0100
        /*01a6*/ 	.byte	0x07
	.zero		1


	//   ....[10]....
        /*01a8*/ 	.word	0x00000a20
        /*01ac*/ 	.word	0x000000ff
        /*01b0*/ 	.word	0x00000018
        /*01b4*/ 	.short	0x010a
        /*01b6*/ 	.byte	0x05
	.zero		1


	//   ....[11]....
        /*01b8*/ 	.word	0x00000b50
        /*01bc*/ 	.word	0x000000ff
        /*01c0*/ 	.word	0x00000018
        /*01c4*/ 	.short	0x010a
        /*01c6*/ 	.byte	0x09
	.zero		1


	//   ....[12]....
        /*01c8*/ 	.word	0x00000c80
        /*01cc*/ 	.word	0x000000ff
        /*01d0*/ 	.word	0x00000018
        /*01d4*/ 	.short	0x010a
        /*01d6*/ 	.byte	0x1f
	.zero		1


	//   ....[13]....
        /*01d8*/ 	.word	0x00000f40
        /*01dc*/ 	.word	0x000000ff
        /*01e0*/ 	.word	0x00000018
        /*01e4*/ 	.short	0x010a
        /*01e6*/ 	.byte	0x05
	.zero		1


	//   ....[14]....
        /*01e8*/ 	.word	0x000012d0
        /*01ec*/ 	.word	0x000000ff
        /*01f0*/ 	.word	0x00000000
        /*01f4*/ 	.short	0x010a
        /*01f6*/ 	.byte	0x06
	.zero		1


	//   ....[15]....
        /*01f8*/ 	.word	0x000012f0
        /*01fc*/ 	.word	0x000000ff
        /*0200*/ 	.word	0x00000040
        /*0204*/ 	.short	0x010a
        /*0206*/ 	.byte	0x07
	.zero		1


	//   ....[16]....
        /*0208*/ 	.word	0x00001480
        /*020c*/ 	.word	0x000000ff
        /*0210*/ 	.word	0x00000000
        /*0214*/ 	.short	0x010a
        /*0216*/ 	.byte	0x05
	.zero		1


	//   ....[17]....
        /*0218*/ 	.word	0x00001600
        /*021c*/ 	.word	0x000000ff
        /*0220*/ 	.word	0x00000000
        /*0224*/ 	.short	0x010a
        /*0226*/ 	.byte	0x06
	.zero		1


	//   ....[18]....
        /*0228*/ 	.word	0x00001790
        /*022c*/ 	.word	0x00000000
        /*0230*/ 	.word	0x00000040
        /*0234*/ 	.short	0x010a
        /*0236*/ 	.byte	0xff
	.zero		1


	//   ....[19]....
        /*0238*/ 	.word	0x00002090
        /*023c*/ 	.word	0x000000ff
        /*0240*/ 	.word	0x00000030
        /*0244*/ 	.short	0x010a
        /*0246*/ 	.byte	0x16
	.zero		1


	//   ....[20]....
        /*0248*/ 	.word	0x000039a0
        /*024c*/ 	.word	0x000000ff
        /*0250*/ 	.word	0x00000040
        /*0254*/ 	.short	0x0101
        /*0256*/ 	.byte	0x16
	.zero		1


	//   ....[21]....
        /*0258*/ 	.word	0x00003ed0
        /*025c*/ 	.word	0x00000000
        /*0260*/ 	.word	0x00000018
        /*0264*/ 	.short	0x010a
        /*0266*/ 	.byte	0xff
	.zero		1


	//   ....[22]....
        /*0268*/ 	.word	0x00003f50
        /*026c*/ 	.word	0x00000000
        /*0270*/ 	.word	0x00000018
        /*0274*/ 	.short	0x010a
        /*0276*/ 	.byte	0xff
	.zero		1


	//   ....[23]....
        /*0278*/ 	.word	0x00003fd0
        /*027c*/ 	.word	0x00000000
        /*0280*/ 	.word	0x00000040
        /*0284*/ 	.short	0x010a
        /*0286*/ 	.byte	0xff
	.zero		1


	//   ....[24]....
        /*0288*/ 	.word	0x00004050
        /*028c*/ 	.word	0x00000000
        /*0290*/ 	.word	0x00000000
        /*0294*/ 	.short	0x010a
        /*0296*/ 	.byte	0xff
	.zero		1


	//   ....[25]....
        /*0298*/ 	.word	0x000040b0
        /*029c*/ 	.word	0x00000000
        /*02a0*/ 	.word	0x00000040
        /*02a4*/ 	.short	0x010a
        /*02a6*/ 	.byte	0xff
	.zero		1


	//   ....[26]....
        /*02a8*/ 	.word	0x00004120
        /*02ac*/ 	.word	0x00000004
        /*02b0*/ 	.word	0x00000030
        /*02b4*/ 	.short	0x010a
        /*02b6*/ 	.byte	0xff
	.zero		1


	//----- nvinfo : EIATTR_NUM_MBARRIERS
	.align		4
.L_44:
        /*02b8*/ 	.byte	0x03, 0x38
        /*02ba*/ 	.short	0x000a


	//----- nvinfo : EIATTR_EXIT_INSTR_OFFSETS
	.align		4
        /*02bc*/ 	.byte	0x04, 0x1c
        /*02be*/ 	.short	(.L_46 - .L_45)


	//   ....[0]....
.L_45:
        /*02c0*/ 	.word	0x000017d0


	//   ....[1]....
        /*02c4*/ 	.word	0x00003e90


	//----- nvinfo : EIATTR_REQNTID
	.align		4
.L_46:
        /*02c8*/ 	.byte	0x04, 0x10
        /*02ca*/ 	.short	(.L_48 - .L_47)
.L_47:
        /*02cc*/ 	.word	0x000000c0
        /*02d0*/ 	.word	0x00000001
        /*02d4*/ 	.word	0x00000001


	//----- nvinfo : EIATTR_CRS_STACK_SIZE
	.align		4
.L_48:
        /*02d8*/ 	.byte	0x04, 0x1e
        /*02da*/ 	.short	(.L_50 - .L_49)
.L_49:
        /*02dc*/ 	.word	0x00000000


	//----- nvinfo : EIATTR_CBANK_PARAM_SIZE
	.align		4
.L_50:
        /*02e0*/ 	.byte	0x03, 0x19
        /*02e2*/ 	.short	0x0268


	//----- nvinfo : EIATTR_PARAM_CBANK
	.align		4
        /*02e4*/ 	.byte	0x04, 0x0a
        /*02e6*/ 	.short	(.L_52 - .L_51)
	.align		4
.L_51:
        /*02e8*/ 	.word	index@(.nv.constant0.kernel_cutlass_kernel_cudnngemm_swigludense_gemm_persistent_swigluPersistentDenseGemmKernel_object_at__TiledMMA_ThrLayoutVMNK11110000_PermutationMNK____MMAAtom_ThrID10_ShapeMNK12825616_TV_0)
        /*02ec*/ 	.short	0x0380
        /*02ee*/ 	.short	0x0268


	//----- nvinfo : EIATTR_SW_WAR
	.align		4
.L_52:
        /*02f0*/ 	.byte	0x04, 0x36
        /*02f2*/ 	.short	(.L_54 - .L_53)
.L_53:
        /*02f4*/ 	.word	0x00000008
.L_54:


//--------------------- .nv.compat                --------------------------
	.section	.nv.compat,"",@"SHT_CUDA_COMPAT_INFO"
	.align	4
        /*0000*/ 	.byte	0x02, 0x02, 0x02, 0x00, 0x02, 0x05, 0x05, 0x00, 0x02, 0x03, 0x01, 0x00, 0x02, 0x06, 0x01, 0x00


//--------------------- .nv.callgraph             --------------------------
	.section	.nv.callgraph,"",@"SHT_CUDA_CALLGRAPH"
	.align	4
	.sectionentsize	8
	.align		4
        /*0000*/ 	.word	0x00000000
	.align		4
        /*0004*/ 	.word	0xffffffff
	.align		4
        /*0008*/ 	.word	0x00000000
	.align		4
        /*000c*/ 	.word	0xfffffffe
	.align		4
        /*0010*/ 	.word	0x00000000
	.align		4
        /*0014*/ 	.word	0xfffffffd
	.align		4
        /*0018*/ 	.word	0x00000000
	.align		4
        /*001c*/ 	.word	0xfffffffc


//--------------------- .text.kernel_cutlass_kernel_cudnngemm_swigludense_gemm_persistent_swigluPersistentDenseGemmKernel_object_at__TiledMMA_ThrLayoutVMNK11110000_PermutationMNK____MMAAtom_ThrID10_ShapeMNK12825616_TV_0 --------------------------
	.section	.text.kernel_cutlass_kernel_cudnngemm_swigludense_gemm_persistent_swigluPersistentDenseGemmKernel_object_at__TiledMMA_ThrLayoutVMNK11110000_PermutationMNK____MMAAtom_ThrID10_ShapeMNK12825616_TV_0,"ax",@progbits
	.align	128
        .global         kernel_cutlass_kernel_cudnngemm_swigludense_gemm_persistent_swigluPersistentDenseGemmKernel_object_at__TiledMMA_ThrLayoutVMNK11110000_PermutationMNK____MMAAtom_ThrID10_ShapeMNK12825616_TV_0
        .type           kernel_cutlass_kernel_cudnngemm_swigludense_gemm_persistent_swigluPersistentDenseGemmKernel_object_at__TiledMMA_ThrLayoutVMNK11110000_PermutationMNK____MMAAtom_ThrID10_ShapeMNK12825616_TV_0,@function
        .size           kernel_cutlass_kernel_cudnngemm_swigludense_gemm_persistent_swigluPersistentDenseGemmKernel_object_at__TiledMMA_ThrLayoutVMNK11110000_PermutationMNK____MMAAtom_ThrID10_ShapeMNK12825616_TV_0,(.L_x_57 - kernel_cutlass_kernel_cudnngemm_swigludense_gemm_persistent_swigluPersistentDenseGemmKernel_object_at__TiledMMA_ThrLayoutVMNK11110000_PermutationMNK____MMAAtom_ThrID10_ShapeMNK12825616_TV_0)
        .other          kernel_cutlass_kernel_cudnngemm_swigludense_gemm_persistent_swigluPersistentDenseGemmKernel_object_at__TiledMMA_ThrLayoutVMNK11110000_PermutationMNK____MMAAtom_ThrID10_ShapeMNK12825616_TV_0,@"STO_CUDA_ENTRY STV_DEFAULT"
kernel_cutlass_kernel_cudnngemm_swigludense_gemm_persistent_swigluPersistentDenseGemmKernel_object_at__TiledMMA_ThrLayoutVMNK11110000_PermutationMNK____MMAAtom_ThrID10_ShapeMNK12825616_TV_0:
.text.kernel_cutlass_kernel_cudnngemm_swigludense_gemm_persistent_swigluPersistentDenseGemmKernel_object_at__TiledMMA_ThrLayoutVMNK11110000_PermutationMNK____MMAAtom_ThrID10_ShapeMNK12825616_TV_0:
[----:B------:R-:W1:Y:S01]  /*0000*/  LDC R1, c[0x0][0x37c] ;  /* 0x0000df00ff017b82 */ /* 0x000e620000000800 */
[----:B------:R-:W2:Y:S07]  /*0010*/  S2R R3, SR_TID.X ;  /* 0x0000000000037919 */ /* 0x000eae0000002100 */
[----:B------:R-:W3:Y:S01]  /*0020*/  S2UR UR4, SR_CgaCtaId ;  /* 0x00000000000479c3 */ /* 0x000ee20000008800 */
[----:B------:R-:W4:Y:S01]  /*0030*/  LDCU.U8 UR8, c[0x0][0x382] ;  /* 0x00007040ff0877ac */ /* 0x000f220008000000 */
[----:B------:R-:W5:Y:S01]  /*0040*/  LDCU.U8 UR5, c[0x0][0x381] ;  /* 0x00007020ff0577ac */ /* 0x000f620008000000 */
[----:B------:R-:W2:Y:S01]  /*0050*/  LDCU UR6, c[0x0][0x36c] ;  /* 0x00006d80ff0677ac */ /* 0x000ea20008000800 */
[----:B------:R-:W-:Y:S01]  /*0060*/  UMOV UR22, 0x1 ;  /* 0x0000000100167882 */ /* 0x000fe20000000000 */
[----:B----4-:R-:W-:-:S02]  /*0070*/  ULOP3.LUT UR8, UR8, 0x1, URZ, 0xc0, !UPT ;  /* 0x0000000108087892 */ /* 0x010fc4000f8ec0ff */
[----:B-----5:R-:W-:Y:S02]  /*0080*/  ULOP3.LUT UR5, UR5, 0x1, URZ, 0xc0, !UPT ;  /* 0x0000000105057892 */ /* 0x020fe4000f8ec0ff */
[----:B---3--:R-:W-:Y:S02]  /*0090*/  ULEA.HI UR7, UR4, UR4, URZ, 0x1 ;  /* 0x0000000404077291 */ /* 0x008fe4000f8f08ff */
[----:B--2---:R-:W-:Y:S02]  /*00a0*/  UISETP.EQ.U32.AND UP2, UPT, UR6, 0x1, UPT ;  /* 0x000000010600788c */ /* 0x004fe4000bf42070 */
[----:B------:R-:W-:Y:S01]  /*00b0*/  ULOP3.LUT UR7, UR7, 0xfffffffe, URZ, 0xc0, !UPT ;  /* 0xfffffffe07077892 */ /* 0x000fe2000f8ec0ff */
[----:B------:R-:W-:Y:S01]  /*00c0*/  SHF.R.U32.HI R0, RZ, 0x5, R3 ;  /* 0x00000005ff007819 */ /* 0x000fe20000011603 */
[----:B------:R-:W-:Y:S02]  /*00d0*/  UISETP.NE.U32.AND UP6, UPT, UR8, 0x1, UPT ;  /* 0x000000010800788c */ /* 0x000fe4000bfc5070 */
[----:B------:R-:W-:Y:S01]  /*00e0*/  UIADD3 UR12, UPT, UPT, -UR7, UR4, URZ ;  /* 0x00000004070c7290 */ /* 0x000fe2000fffe1ff */
[----:B------:R-:W-:Y:S01]  /*00f0*/  R2UR UR21, R0 ;  /* 0x00000000001572ca */ /* 0x000fe200000e0000 */
[----:B------:R-:W-:-:S02]  /*0100*/  UISETP.NE.U32.AND UP5, UPT, UR5, 0x1, UPT ;  /* 0x000000010500788c */ /* 0x000fc4000bfa5070 */
[----:B------:R-:W-:-:S10]  /*0110*/  USHF.L.U32 UR22, UR22, UR12, URZ ;  /* 0x0000000c16167299 */ /* 0x000fd400080006ff */
[----:B------:R-:W-:Y:S02]  /*0120*/  UISETP.NE.AND UP4, UPT, UR21, 0x5, UPT ;  /* 0x000000051500788c */ /* 0x000fe4000bf85270 */
[----:B------:R-:W-:-:S07]  /*0130*/  UISETP.NE.AND UP3, UPT, UR21, URZ, UPT ;  /* 0x000000ff1500728c */ /* 0x000fce000bf65270 */
[----:B-1----:R-:W-:Y:S05]  /*0140*/  BRA.U UP4, `(.L_x_0) ;  /* 0x0000000104387547 */ /* 0x002fea000b800000 */
[----:B------:R-:W1:Y:S02]  /*0150*/  LDCU.64 UR6, c[0x0][0x348] ;  /* 0x00006900ff0677ac */ /* 0x000e640008000a00 */
[----:B-1----:R-:W-:Y:S02]  /*0160*/  UIADD3 UR14, UP1, UPT, UR6, 0x40, URZ ;  /* 0x00000040060e7890 */ /* 0x002fe4000ff3e0ff */
[----:B------:R-:W-:Y:S02]  /*0170*/  UIADD3 UR10, UP0, UPT, UR6, 0xc0, URZ ;  /* 0x000000c0060a7890 */ /* 0x000fe4000ff1e0ff */
[----:B------:R-:W-:Y:S02]  /*0180*/  UIADD3.X UR15, UPT, UPT, URZ, UR7, URZ, UP1, !UPT ;  /* 0x00000007ff0f7290 */ /* 0x000fe40008ffe4ff */
[----:B------:R-:W-:Y:S02]  /*0190*/  UIADD3 UR8, UP1, UPT, UR6, 0x140, URZ ;  /* 0x0000014006087890 */ /* 0x000fe4000ff3e0ff */
[----:B------:R-:W-:-:S02]  /*01a0*/  UIADD3.X UR11, UPT, UPT, URZ, UR7, URZ, UP0, !UPT ;  /* 0x00000007ff0b7290 */ /* 0x000fc400087fe4ff */
[----:B------:R-:W-:Y:S02]  /*01b0*/  UIADD3 UR6, UP0, UPT, UR6, 0x1c0, URZ ;  /* 0x000001c006067890 */ /* 0x000fe4000ff1e0ff */
[----:B------:R-:W-:Y:S01]  /*01c0*/  UIADD3.X UR9, UPT, UPT, URZ, UR7, URZ, UP1, !UPT ;  /* 0x00000007ff097290 */ /* 0x000fe20008ffe4ff */
[----:B------:R1:W-:Y:S01]  /*01d0*/  UTMACCTL.PF [UR14] ;  /* 0x000000000e0079b9 */ /* 0x0003e20008040000 */
[----:B------:R-:W-:-:S03]  /*01e0*/  UIADD3.X UR7, UPT, UPT, URZ, UR7, URZ, UP0, !UPT ;  /* 0x00000007ff077290 */ /* 0x000fc600087fe4ff */
[----:B------:R1:W-:Y:S04]  /*01f0*/  UTMACCTL.PF [UR10] ;  /* 0x000000000a0079b9 */ /* 0x0003e80008040000 */
[----:B------:R1:W-:Y:S02]  /*0200*/  UTMACCTL.PF [UR8] ;  /* 0x00000000080079b9 */ /* 0x0003e40008040000 */
[----:B------:R1:W-:Y:S02]  /*0210*/  UTMACCTL.PF [UR6] ;  /* 0x00000000060079b9 */ /* 0x0003e40008040000 */
[----:B-1----:R-:W-:Y:S01]  /*0220*/  NOP ;  /* 0x0000000000007918 */ /* 0x002fe20000000000 */
.L_x_0:
[----:B------:R-:W-:Y:S05]  /*0230*/  BRA.U UP3, `(.L_x_1) ;  /* 0x0000000103487547 */ /* 0x000fea000b800000 */
[----:B------:R-:W-:Y:S01]  /*0240*/  UMOV UR6, 0x400 ;  /* 0x0000040000067882 */ /* 0x000fe20000000000 */
[----:B------:R-:W-:Y:S01]  /*0250*/  UMOV UR8, 0x1 ;  /* 0x0000000100087882 */ /* 0x000fe20000000000 */
[----:B------:R-:W-:Y:S02]  /*0260*/  ULEA UR6, UR4, UR6, 0x18 ;  /* 0x0000000604067291 */ /* 0x000fe4000f8ec0ff */
[----:B------:R-:W-:-:S04]  /*0270*/  UIADD3 UR8, UPT, UPT, -UR8, 0x100000, URZ ;  /* 0x0010000008087890 */ /* 0x000fc8000fffe1ff */
[----:B------:R-:W-:Y:S02]  /*0280*/  USHF.L.U32 UR9, UR8, 0xb, URZ ;  /* 0x0000000b08097899 */ /* 0x000fe400080006ff */
[----:B------:R-:W-:Y:S01]  /*0290*/  USHF.L.U32 UR8, UR8, 0x1, URZ ;  /* 0x0000000108087899 */ /* 0x000fe200080006ff */
[----:B------:R-:W-:Y:S02]  /*02a0*/  UMOV UR5, 0x2 ;  /* 0x0000000200057882 */ /* 0x000fe40000000000 */
[----:B------:R-:W-:-:S04]  /*02b0*/  UIADD3 UR10, UPT, UPT, -UR5, 0x100000, URZ ;  /* 0x00100000050a7890 */ /* 0x000fc8000fffe1ff */
[----:B------:R-:W-:Y:S02]  /*02c0*/  USHF.L.U32 UR11, UR10, 0xb, URZ ;  /* 0x0000000b0a0b7899 */ /* 0x000fe400080006ff */
[----:B------:R-:W-:Y:S01]  /*02d0*/  USHF.L.U32 UR10, UR10, 0x1, URZ ;  /* 0x000000010a0a7899 */ /* 0x000fe200080006ff */
[----:B------:R-:W1:Y:S02]  /*02e0*/  FENCE.VIEW.ASYNC.S ;  /* 0x00000000000073c6 */ /* 0x000e640000000000 */
[----:B-1----:R1:W2:Y:S01]  /*02f0*/  SYNCS.EXCH.64 URZ, [UR6], UR8 ;  /* 0x0000000806ff75b2 */ /* 0x0022a20008000100 */
[----:B------:R1:W3:Y:S01]  /*0300*/  SYNCS.EXCH.64 URZ, [UR6+0x8], UR8 ;  /* 0x0000080806ff75b2 */ /* 0x0002e20008000100 */
[----:B------:R1:W4:Y:S07]  /*0310*/  SYNCS.EXCH.64 URZ, [UR6+0x10], UR8 ;  /* 0x0000100806ff75b2 */ /* 0x00032e0008000100 */
[----:B------:R1:W5:Y:S01]  /*0320*/  SYNCS.EXCH.64 URZ, [UR6+0x18], UR10 ;  /* 0x0000180a06ff75b2 */ /* 0x0003620008000100 */
[----:B------:R1:W1:Y:S01]  /*0330*/  SYNCS.EXCH.64 URZ, [UR6+0x20], UR10 ;  /* 0x0000200a06ff75b2 */ /* 0x0002620008000100 */
[----:B------:R1:W1:Y:S01]  /*0340*/  SYNCS.EXCH.64 URZ, [UR6+0x28], UR10 ;  /* 0x0000280a06ff75b2 */ /* 0x0002620008000100 */
[----:B------:R-:W-:Y:S01]  /*0350*/  NOP ;  /* 0x0000000000007918 */ /* 0x000fe20000000000 */
.L_x_1:
[----:B------:R-:W-:Y:S01]  /*0360*/  NOP ;  /* 0x0000000000007918 */ /* 0x000fe20000000000 */
[----:B------:R-:W-:Y:S05]  /*0370*/  BRA.U !UP2, `(.L_x_2) ;  /* 0x000000010a087547 */ /* 0x000fea000b800000 */
[----:B-12345:R-:W-:Y:S01]  /*0380*/  UCGABAR_ARV ;  /* 0x00000000000079c7 */ /* 0x03efe20008000000 */
[----:B------:R-:W-:Y:S05]  /*0390*/  BRA `(.L_x_3) ;  /* 0x0000000000047947 */ /* 0x000fea0003800000 */
.L_x_2:
[----:B-12345:R-:W-:Y:S01]  /*03a0*/  NOP ;  /* 0x0000000000007918 */ /* 0x03efe20000000000 */
.L_x_3:
[----:B------:R-:W-:Y:S05]  /*03b0*/  BRA.U !UP2, `(.L_x_4) ;  /* 0x000000010a0c7547 */ /* 0x000fea000b800000 */
[----:B------:R-:W-:Y:S01]  /*03c0*/  UCGABAR_WAIT ;  /* 0x0000000000007dc7 */ /* 0x000fe20008000000 */
[----:B------:R-:W-:Y:S01]  /*03d0*/  CCTL.IVALL ;  /* 0x00000000ff00798f */ /* 0x000fe20002000000 */
[----:B------:R-:W-:Y:S05]  /*03e0*/  BRA `(.L_x_5) ;  /* 0x0000000000047947 */ /* 0x000fea0003800000 */
.L_x_4:
[----:B------:R-:W-:Y:S06]  /*03f0*/  BAR.SYNC.DEFER_BLOCKING 0x0 ;  /* 0x0000000000007b1d */ /* 0x000fec0000010000 */
.L_x_5:
[----:B------:R-:W-:Y:S05]  /*0400*/  BRA.U UP3, `(.L_x_6) ;  /* 0x0000000103407547 */ /* 0x000fea000b800000 */
[----:B------:R-:W-:Y:S01]  /*0410*/  UMOV UR7, 0x400 ;  /* 0x0000040000077882 */ /* 0x000fe20000000000 */
[----:B------:R-:W-:Y:S01]  /*0420*/  UMOV UR6, 0x1 ;  /* 0x0000000100067882 */ /* 0x000fe20000000000 */
[----:B------:R-:W-:Y:S01]  /*0430*/  UMOV UR5, 0x4 ;  /* 0x0000000400057882 */ /* 0x000fe20000000000 */
[----:B------:R-:W-:Y:S02]  /*0440*/  ULEA UR7, UR4, UR7, 0x18 ;  /* 0x0000000704077291 */ /* 0x000fe4000f8ec0ff */
[----:B------:R-:W-:-:S04]  /*0450*/  UIADD3 UR8, UPT, UPT, -UR6, 0x100000, URZ ;  /* 0x0010000006087890 */ /* 0x000fc8000fffe1ff */
[----:B------:R-:W-:Y:S02]  /*0460*/  USHF.L.U32 UR9, UR8, 0xb, URZ ;  /* 0x0000000b08097899 */ /* 0x000fe400080006ff */
[----:B------:R-:W-:Y:S02]  /*0470*/  USHF.L.U32 UR8, UR8, 0x1, URZ ;  /* 0x0000000108087899 */ /* 0x000fe400080006ff */
[----:B------:R-:W-:-:S04]  /*0480*/  UIADD3 UR10, UPT, UPT, -UR5, 0x100000, URZ ;  /* 0x00100000050a7890 */ /* 0x000fc8000fffe1ff */
[----:B------:R-:W-:Y:S02]  /*0490*/  USHF.L.U32 UR11, UR10, 0xb, URZ ;  /* 0x0000000b0a0b7899 */ /* 0x000fe400080006ff */
[----:B------:R-:W-:Y:S01]  /*04a0*/  USHF.L.U32 UR10, UR10, 0x1, URZ ;  /* 0x000000010a0a7899 */ /* 0x000fe200080006ff */
[----:B------:R-:W1:Y:S03]  /*04b0*/  FENCE.VIEW.ASYNC.S ;  /* 0x00000000000073c6 */ /* 0x000e660000000000 */
[----:B-1----:R1:W2:Y:S01]  /*04c0*/  SYNCS.EXCH.64 URZ, [UR7+0x30], UR8 ;  /* 0x0000300807ff75b2 */ /* 0x0022a20008000100 */
[----:B------:R1:W3:Y:S07]  /*04d0*/  SYNCS.EXCH.64 URZ, [UR7+0x38], UR8 ;  /* 0x0000380807ff75b2 */ /* 0x0002ee0008000100 */
[----:B------:R1:W4:Y:S01]  /*04e0*/  SYNCS.EXCH.64 URZ, [UR7+0x40], UR10 ;  /* 0x0000400a07ff75b2 */ /* 0x0003220008000100 */
[----:B------:R1:W5:Y:S01]  /*04f0*/  SYNCS.EXCH.64 URZ, [UR7+0x48], UR10 ;  /* 0x0000480a07ff75b2 */ /* 0x0003620008000100 */
[----:B------:R-:W-:Y:S01]  /*0500*/  NOP ;  /* 0x0000000000007918 */ /* 0x000fe20000000000 */
.L_x_6:
[----:B------:R-:W-:Y:S01]  /*0510*/  NOP ;  /* 0x0000000000007918 */ /* 0x000fe20000000000 */
[----:B------:R-:W-:Y:S05]  /*0520*/  BRA.U !UP2, `(.L_x_7) ;  /* 0x000000010a087547 */ /* 0x000fea000b800000 */
[----:B--2345:R-:W-:Y:S01]  /*0530*/  UCGABAR_ARV ;  /* 0x00000000000079c7 */ /* 0x03cfe20008000000 */
[----:B------:R-:W-:Y:S05]  /*0540*/  BRA `(.L_x_8) ;  /* 0x0000000000047947 */ /* 0x000fea0003800000 */
.L_x_7:
[----:B--2345:R-:W-:Y:S01]  /*0550*/  NOP ;  /* 0x0000000000007918 */ /* 0x03cfe20000000000 */
.L_x_8:
[----:B------:R-:W-:Y:S05]  /*0560*/  BRA.U !UP2, `(.L_x_9) ;  /* 0x000000010a0c7547 */ /* 0x000fea000b800000 */
[----:B------:R-:W-:Y:S01]  /*0570*/  UCGABAR_WAIT ;  /* 0x0000000000007dc7 */ /* 0x000fe20008000000 */
[----:B------:R-:W-:Y:S01]  /*0580*/  CCTL.IVALL ;  /* 0x00000000ff00798f */ /* 0x000fe20002000000 */
[----:B------:R-:W-:Y:S05]  /*0590*/  BRA `(.L_x_10) ;  /* 0x0000000000047947 */ /* 0x000fea0003800000 */
.L_x_9:
[----:B------:R-:W-:Y:S06]  /*05a0*/  BAR.SYNC.DEFER_BLOCKING 0x0 ;  /* 0x0000000000007b1d */ /* 0x000fec0000010000 */
.L_x_10:
[----:B------:R-:W-:Y:S01]  /*05b0*/  NOP ;  /* 0x0000000000007918 */ /* 0x000fe20000000000 */
[----:B------:R-:W-:Y:S05]  /*05c0*/  BRA.U !UP2, `(.L_x_11) ;  /* 0x000000010a087547 */ /* 0x000fea000b800000 */
[----:B------:R-:W-:Y:S01]  /*05d0*/  UCGABAR_ARV ;  /* 0x00000000000079c7 */ /* 0x000fe20008000000 */
[----:B------:R-:W-:Y:S05]  /*05e0*/  BRA `(.L_x_12) ;  /* 0x0000000000047947 */ /* 0x000fea0003800000 */
.L_x_11:
[----:B------:R-:W-:Y:S01]  /*05f0*/  NOP ;  /* 0x0000000000007918 */ /* 0x000fe20000000000 */
.L_x_12:
[----:B------:R-:W-:Y:S05]  /*0600*/  BRA.U !UP2, `(.L_x_13) ;  /* 0x000000010a0c7547 */ /* 0x000fea000b800000 */
[----:B------:R-:W-:Y:S01]  /*0610*/  UCGABAR_WAIT ;  /* 0x0000000000007dc7 */ /* 0x000fe20008000000 */
[----:B------:R-:W-:Y:S01]  /*0620*/  CCTL.IVALL ;  /* 0x00000000ff00798f */ /* 0x000fe20002000000 */
[----:B------:R-:W-:Y:S05]  /*0630*/  BRA `(.L_x_14) ;  /* 0x0000000000047947 */ /* 0x000fea0003800000 */
.L_x_13:
[----:B------:R-:W-:Y:S06]  /*0640*/  BAR.SYNC.DEFER_BLOCKING 0x0 ;  /* 0x0000000000007b1d */ /* 0x000fec0000010000 */
.L_x_14:
[----:B------:R-:W2:Y:S01]  /*0650*/  LDCU.U8 UR20, c[0x0][0x5c8] ;  /* 0x0000b900ff1477ac */ /* 0x000ea20008000000 */
[----:B------:R-:W3:Y:S01]  /*0660*/  LDCU.U8 UR19, c[0x0][0x5c9] ;  /* 0x0000b920ff1377ac */ /* 0x000ee20008000000 */
[----:B------:R-:W4:Y:S01]  /*0670*/  LDCU.U8 UR18, c[0x0][0x5d4] ;  /* 0x0000ba80ff1277ac */ /* 0x000f220008000000 */
[----:B------:R-:W5:Y:S01]  /*0680*/  LDCU.U8 UR17, c[0x0][0x5d5] ;  /* 0x0000baa0ff1177ac */ /* 0x000f620008000000 */
[----:B------:R-:W1:Y:S01]  /*0690*/  LDCU.U8 UR16, c[0x0][0x5e0] ;  /* 0x0000bc00ff1077ac */ /* 0x000e620008000000 */
[----:B------:R-:W1:Y:S01]  /*06a0*/  LDCU.U8 UR15, c[0x0][0x5e1] ;  /* 0x0000bc20ff0f77ac */ /* 0x000e620008000000 */
[----:B------:R-:W-:Y:S05]  /*06b0*/  BRA.U UP4, `(.L_x_15) ;  /* 0x0000000904347547 */ /* 0x000fea000b800000 */
[----:B------:R-:W5:Y:S01]  /*06c0*/  S2UR UR26, SR_CTAID.Z ;  /* 0x00000000001a79c3 */ /* 0x000f620000002700 */
[----:B------:R-:W-:Y:S01]  /*06d0*/  UMOV UR25, 0x1 ;  /* 0x0000000100197882 */ /* 0x000fe20000000000 */
[----:B------:R-:W-:Y:S01]  /*06e0*/  UMOV UR24, URZ ;  /* 0x000000ff00187c82 */ /* 0x000fe20008000000 */
[----:B-----5:R-:W-:-:S09]  /*06f0*/  UISETP.GT.U32.AND UP0, UPT, UR26, 0xff, UPT ;  /* 0x000000ff1a00788c */ /* 0x020fd2000bf04070 */
[----:B------:R-:W-:Y:S05]  /*0700*/  BRA.U UP0, `(.L_x_16) ;  /* 0x0000000500d47547 */ /* 0x000fea000b800000 */
[----:B------:R-:W5:Y:S01]  /*0710*/  LDCU.64 UR4, c[0x0][0x5c0] ;  /* 0x0000b800ff0477ac */ /* 0x000f620008000a00 */
[----:B------:R-:W-:Y:S01]  /*0720*/  S2UR UR13, SR_CgaCtaId ;  /* 0x00000000000d79c3 */ /* 0x000fe20000008800 */
[----:B------:R-:W4:Y:S01]  /*0730*/  LDCU UR14, c[0x0][0x374] ;  /* 0x00006e80ff0e77ac */ /* 0x000f220008000800 */
[----:B-1----:R-:W4:Y:S01]  /*0740*/  LDCU UR10, c[0x0][0x370] ;  /* 0x00006e00ff0a77ac */ /* 0x002f220008000800 */
[----:B------:R-:W1:Y:S01]  /*0750*/  LDCU.64 UR28, c[0x0][0x348] ;  /* 0x00006900ff1c77ac */ /* 0x000e620008000a00 */
[----:B------:R-:W-:Y:S01]  /*0760*/  UMOV UR24, URZ ;  /* 0x000000ff00187c82 */ /* 0x000fe20008000000 */
[----:B------:R-:W-:Y:S01]  /*0770*/  UMOV UR25, 0x1 ;  /* 0x0000000100197882 */ /* 0x000fe20000000000 */
[----:B-----5:R-:W-:-:S04]  /*0780*/  UIMAD.WIDE.U32 UR6, UR26, UR5, URZ ;  /* 0x000000051a0672a5 */ /* 0x020fc8000f8e00ff */
[----:B------:R-:W-:-:S04]  /*0790*/  UIADD3 UR5, UPT, UPT, UR26, -UR7, URZ ;  /* 0x800000071a057290 */ /* 0x000fc8000fffe0ff */
[----:B--2---:R-:W-:Y:S02]  /*07a0*/  USHF.R.U32.HI UR5, URZ, UR20, UR5 ;  /* 0x00000014ff057299 */ /* 0x004fe40008011605 */
[----:B----4-:R-:W-:Y:S01]  /*07b0*/  UIMAD UR10, UR14, UR10, URZ ;  /* 0x0000000a0e0a72a4 */ /* 0x010fe2000f8e02ff */
[----:B------:R-:W2:Y:S01]  /*07c0*/  LDCU UR6, c[0x0][0x5d0] ;  /* 0x0000ba00ff0677ac */ /* 0x000ea20008000800 */
[----:B------:R-:W-:-:S04]  /*07d0*/  UIADD3 UR5, UPT, UPT, UR7, UR5, URZ ;  /* 0x0000000507057290 */ /* 0x000fc8000fffe0ff */
[----:B---3--:R-:W-:-:S04]  /*07e0*/  USHF.R.U32.HI UR11, URZ, UR19, UR5 ;  /* 0x00000013ff0b7299 */ /* 0x008fc80008011605 */
[----:B------:R-:W-:-:S04]  /*07f0*/  UIADD3 UR11, UPT, UPT, -UR11, URZ, URZ ;  /* 0x000000ff0b0b7290 */ /* 0x000fc8000fffe1ff */
[----:B------:R-:W-:Y:S01]  /*0800*/  UIMAD UR11, UR11, UR4, UR26 ;  /* 0x000000040b0b72a4 */ /* 0x000fe2000f8e021a */
[----:B------:R-:W3:Y:S03]  /*0810*/  LDCU.64 UR4, c[0x0][0x5d8] ;  /* 0x0000bb00ff0477ac */ /* 0x000ee60008000a00 */
[----:B--2---:R-:W-:-:S04]  /*0820*/  UIMAD.WIDE.U32 UR6, UR11, UR6, URZ ;  /* 0x000000060b0672a5 */ /* 0x004fc8000f8e00ff */
[----:B------:R-:W-:-:S04]  /*0830*/  UIADD3 UR6, UPT, UPT, UR11, -UR7, URZ ;  /* 0x800000070b067290 */ /* 0x000fc8000fffe0ff */
[----:B------:R-:W-:-:S04]  /*0840*/  USHF.R.U32.HI UR6, URZ, UR18, UR6 ;  /* 0x00000012ff067299 */ /* 0x000fc80008011606 */
[----:B------:R-:W-:-:S04]  /*0850*/  UIADD3 UR6, UPT, UPT, UR7, UR6, URZ ;  /* 0x0000000607067290 */ /* 0x000fc8000fffe0ff */
[----:B------:R-:W-:-:S04]  /*0860*/  USHF.R.U32.HI UR6, URZ, UR17, UR6 ;  /* 0x00000011ff067299 */ /* 0x000fc80008011606 */
[----:B---3--:R-:W-:-:S07]  /*0870*/  UIMAD.WIDE.U32 UR8, UR6, UR5, URZ ;  /* 0x00000005060872a5 */ /* 0x008fce000f8e00ff */
[----:B------:R-:W-:Y:S02]  /*0880*/  UMOV UR7, UR9 ;  /* 0x0000000900077c82 */ /* 0x000fe40008000000 */
[----:B------:R-:W-:Y:S02]  /*0890*/  UIADD3 UR5, UPT, UPT, UR6, -UR7, URZ ;  /* 0x8000000706057290 */ /* 0x000fe4000fffe0ff */
[----:B------:R-:W2:Y:S01]  /*08a0*/  S2UR UR9, SR_CTAID.X ;  /* 0x00000000000979c3 */ /* 0x000ea20000002500 */
[----:B------:R-:W3:Y:S01]  /*08b0*/  LDCU UR8, c[0x0][0x378] ;  /* 0x00006f00ff0877ac */ /* 0x000ee20008000800 */
[----:B------:R-:W-:-:S04]  /*08c0*/  USHF.R.U32.HI UR5, URZ, UR16, UR5 ;  /* 0x00000010ff057299 */ /* 0x000fc80008011605 */
[----:B------:R-:W-:-:S04]  /*08d0*/  UIADD3 UR7, UPT, UPT, UR7, UR5, URZ ;  /* 0x0000000507077290 */ /* 0x000fc8000fffe0ff */
[----:B------:R-:W-:-:S03]  /*08e0*/  USHF.R.U32.HI UR7, URZ, UR15, UR7 ;  /* 0x0000000fff077299 */ /* 0x000fc60008011607 */
[----:B------:R-:W4:Y:S01]  /*08f0*/  LDCU UR5, c[0x0][0x5cc] ;  /* 0x0000b980ff0577ac */ /* 0x000f220008000800 */
[----:B------:R-:W-:Y:S02]  /*0900*/  UIADD3 UR7, UPT, UPT, -UR7, URZ, URZ ;  /* 0x000000ff07077290 */ /* 0x000fe4000fffe1ff */
[----:B---3--:R-:W-:Y:S02]  /*0910*/  UIMAD UR8, UR10, UR8, URZ ;  /* 0x000000080a0872a4 */ /* 0x008fe4000f8e02ff */
[----:B------:R-:W-:Y:S02]  /*0920*/  UIMAD UR7, UR7, UR4, UR6 ;  /* 0x00000004070772a4 */ /* 0x000fe4000f8e0206 */
[----:B--2---:R-:W-:Y:S02]  /*0930*/  USHF.L.U32 UR9, UR9, 0x7, URZ ;  /* 0x0000000709097899 */ /* 0x004fe400080006ff */
[----:B------:R-:W-:Y:S02]  /*0940*/  ULEA.HI UR14, UR8, UR8, URZ, 0x1 ;  /* 0x00000008080e7291 */ /* 0x000fe4000f8f08ff */
[----:B------:R-:W-:Y:S01]  /*0950*/  UIADD3 UR6, UPT, UPT, -UR6, URZ, URZ ;  /* 0x000000ff06067290 */ /* 0x000fe2000fffe1ff */
[----:B------:R-:W-:Y:S01]  /*0960*/  UMOV UR4, 0x400 ;  /* 0x0000040000047882 */ /* 0x000fe20000000000 */
[----:B------:R-:W-:-:S02]  /*0970*/  ULOP3.LUT UR23, UR9, 0x80, URZ, 0xc0, !UPT ;  /* 0x0000008009177892 */ /* 0x000fc4000f8ec0ff */
[----:B------:R-:W-:Y:S02]  /*0980*/  ULEA UR13, UR13, UR4, 0x18 ;  /* 0x000000040d0d7291 */ /* 0x000fe4000f8ec0ff */
[----:B------:R-:W-:Y:S02]  /*0990*/  USHF.R.S32.HI UR14, URZ, 0x1, UR14 ;  /* 0x00000001ff0e7899 */ /* 0x000fe4000801140e */
[----:B-1--4-:R-:W-:-:S12]  /*09a0*/  UIMAD UR11, UR6, UR5, UR11 ;  /* 0x00000005060b72a4 */ /* 0x012fd8000f8e020b */
.L_x_20:
[----:B------:R-:W-:Y:S01]  /*09b0*/  USHF.L.U32 UR4, UR25, 0x1f, URZ ;  /* 0x0000001f19047899 */ /* 0x000fe200080006ff */
[----:B------:R-:W-:Y:S01]  /*09c0*/  HFMA2 R2, -RZ, RZ, 0, -2 ;  /* 0x0000c000ff027431 */ /* 0x000fe200000001ff */
[----:B------:R-:W-:Y:S02]  /*09d0*/  ULEA UR5, UR24, UR13, 0x3 ;  /* 0x0000000d18057291 */ /* 0x000fe4000f8e18ff */
[----:B------:R-:W-:Y:S02]  /*09e0*/  ULEA UR7, UR7, UR12, 0x1 ;  /* 0x0000000c07077291 */ /* 0x000fe4000f8e08ff */
[----:B------:R-:W-:Y:S01]  /*09f0*/  MOV R0, UR4 ;  /* 0x0000000400007c02 */ /* 0x000fe20008000f00 */
[----:B------:R-:W-:Y:S02]  /*0a00*/  UIADD3 UR36, UP1, UPT, UR28, 0x40, URZ ;  /* 0x000000401c247890 */ /* 0x000fe4000ff3e0ff */
[----:B------:R-:W-:Y:S02]  /*0a10*/  UIADD3 UR34, UP0, UPT, UR28, 0xc0, URZ ;  /* 0x000000c01c227890 */ /* 0x000fe4000ff1e0ff */
[----:B----4-:R1:W2:Y:S01]  /*0a20*/  SYNCS.PHASECHK.TRANS64.TRYWAIT P2, [UR5+0x18], R0 ;  /* 0x00001800ff0075a7 */ /* 0x0102a20008041105 */
[----:B------:R-:W-:-:S02]  /*0a30*/  ULEA UR11, UR11, UR23, 0x8 ;  /* 0x000000170b0b7291 */ /* 0x000fc4000f8e40ff */
[----:B------:R-:W-:Y:S02]  /*0a40*/  UIADD3.X UR37, UPT, UPT, URZ, UR29, URZ, UP1, !UPT ;  /* 0x0000001dff257290 */ /* 0x000fe40008ffe4ff */
[----:B------:R-:W-:Y:S02]  /*0a50*/  UIADD3.X UR35, UPT, UPT, URZ, UR29, URZ, UP0, !UPT ;  /* 0x0000001dff237290 */ /* 0x000fe400087fe4ff */
[----:B------:R-:W-:Y:S01]  /*0a60*/  USHF.L.U32 UR7, UR7, 0x7, URZ ;  /* 0x0000000707077899 */ /* 0x000fe200080006ff */
[----:B------:R-:W-:-:S11]  /*0a70*/  UMOV UR32, URZ ;  /* 0x000000ff00207c82 */ /* 0x000fd60008000000 */
.L_x_19:
[----:B---3--:R-:W-:Y:S02]  /*0a80*/  UIADD3 UR5, UPT, UPT, UR24, 0x1, URZ ;  /* 0x0000000118057890 */ /* 0x008fe4000fffe0ff */
[----:B------:R-:W-:Y:S02]  /*0a90*/  ULEA UR8, UR24, UR13, 0xe ;  /* 0x0000000d18087291 */ /* 0x000fe4000f8e70ff */
[----:B------:R-:W-:Y:S02]  /*0aa0*/  ULEA UR6, UR24, UR12, 0x1 ;  /* 0x0000000c18067291 */ /* 0x000fe4000f8e08ff */
[----:B------:R-:W-:Y:S02]  /*0ab0*/  UISETP.NE.AND UP1, UPT, UR5, 0x3, UPT ;  /* 0x000000030500788c */ /* 0x000fe4000bf25270 */
[----:B------:R-:W-:Y:S02]  /*0ac0*/  USHF.L.U32 UR10, UR32, 0x6, URZ ;  /* 0x00000006200a7899 */ /* 0x000fe400080006ff */
[----:B------:R-:W-:-:S02]  /*0ad0*/  ULEA UR6, UR6, UR13, 0xe ;  /* 0x0000000d06067291 */ /* 0x000fc4000f8e70ff */
[----:B------:R-:W-:Y:S02]  /*0ae0*/  UIADD3 UR8, UPT, UPT, UR8, 0xc400, URZ ;  /* 0x0000c40008087890 */ /* 0x000fe4000fffe0ff */
[----:B------:R-:W-:Y:S02]  /*0af0*/  USEL UR4, URZ, 0x1, UP1 ;  /* 0x00000001ff047887 */ /* 0x000fe40008800000 */
[----:B------:R-:W-:Y:S02]  /*0b00*/  UISETP.GT.U32.AND UP0, UPT, UR32, 0x3e, UPT ;  /* 0x0000003e2000788c */ /* 0x000fe4000bf04070 */
[----:B------:R-:W-:Y:S01]  /*0b10*/  ULEA UR9, UR24, UR13, 0x3 ;  /* 0x0000000d18097291 */ /* 0x000fe2000f8e18ff */
[----:B--2-4-:R-:W-:Y:S11]  /*0b20*/  @P2 BRA `(.L_x_17) ;  /* 0x0000000000102947 */ /* 0x014ff60003800000 */
[----:B------:R-:W-:-:S06]  /*0b30*/  USHF.L.U32 UR24, UR25, 0x1f, URZ ;  /* 0x0000001f19187899 */ /* 0x000fcc00080006ff */
[----:B-1----:R-:W-:-:S04]  /*0b40*/  MOV R0, UR24 ;  /* 0x0000001800007c02 */ /* 0x002fc80008000f00 */
[----:B------:R-:W1:Y:S02]  /*0b50*/  SYNCS.PHASECHK.TRANS64.TRYWAIT P0, [UR9+0x18], R0 ;  /* 0x00001800ff0075a7 */ /* 0x000e640008001109 */
[----:B-1----:R-:W-:Y:S05]  /*0b60*/  @!P0 BRA `(.L_x_18) ;  /* 0x0000003000cc8947 */ /* 0x002fea0003800000 */
.L_x_17:
[----:B------:R-:W-:Y:S02]  /*0b70*/  ELECT P1, URZ, PT ;  /* 0x0000000000ff782f */ /* 0x000fe40003820000 */
[----:B------:R-:W-:Y:S01]  /*0b80*/  PLOP3.LUT P0, PT, PT, PT, UP0, 0x80, 0x8 ;  /* 0x000000000008781c */ /* 0x000fe20003f0f008 */
[----:B------:R-:W-:Y:S01]  /*0b90*/  ULOP3.LUT UR25, UR25, UR4, URZ, 0x3c, !UPT ;  /* 0x0000000419197292 */ /* 0x000fe2000f8e3cff */
[----:B------:R-:W-:Y:S01]  /*0ba0*/  PLOP3.LUT P2, PT, PT, PT, PT, 0x80, 0x8 ;  /* 0x000000000008781c */ /* 0x000fe20003f4f070 */
[----:B------:R-:W-:Y:S02]  /*0bb0*/  USEL UR24, UR5, URZ, UP1 ;  /* 0x000000ff05187287 */ /* 0x000fe40008800000 */
[----:B------:R-:W-:Y:S02]  /*0bc0*/  UIADD3 UR4, UPT, UPT, UR6, 0x18400, URZ ;  /* 0x0001840006047890 */ /* 0x000fe4000fffe0ff */
[----:B------:R-:W-:Y:S02]  /*0bd0*/  @!UP0 USHF.L.U32 UR30, UR25, 0x1f, URZ ;  /* 0x0000001f191e8899 */ /* 0x000fe400080006ff */
[----:B------:R-:W-:Y:S01]  /*0be0*/  @!UP0 ULEA UR31, UR24, UR13, 0x3 ;  /* 0x0000000d181f8291 */ /* 0x000fe2000f8e18ff */
[----:B------:R-:W-:Y:S01]  /*0bf0*/  UMOV UR27, 0x30000 ;  /* 0x00030000001b7882 */ /* 0x000fe20000000000 */
[----:B------:R-:W-:-:S02]  /*0c00*/  UMOV UR5, UR9 ;  /* 0x0000000900057c82 */ /* 0x000fc40008000000 */
[----:B-1----:R-:W-:Y:S01]  /*0c10*/  IMAD.U32 R0, RZ, RZ, UR30 ;  /* 0x0000001eff007e24 */ /* 0x002fe2000f8e00ff */
[----:B------:R-:W-:Y:S01]  /*0c20*/  UMOV UR6, UR10 ;  /* 0x0000000a00067c82 */ /* 0x000fe20008000000 */
[----:B------:R3:W-:Y:S01]  /*0c30*/  @P1 SYNCS.ARRIVE.TRANS64 RZ, [UR9], R2 ;  /* 0x00000002ffff19a7 */ /* 0x0007e20008000009 */
[----:B------:R3:W-:Y:S01]  /*0c40*/  UTMALDG.2D [UR8], [UR36], desc[URZ] ;  /* 0x0000ff08240075b4 */ /* 0x0007e20008009000 */
[----:B------:R-:W-:-:S04]  /*0c50*/  UIADD3 UR32, UPT, UPT, UR32, 0x1, URZ ;  /* 0x0000000120207890 */ /* 0x000fc8000fffe0ff */
[----:B------:R-:W-:Y:S01]  /*0c60*/  UISETP.NE.AND UP0, UPT, UR32, 0x40, UPT ;  /* 0x000000402000788c */ /* 0x000fe2000bf05270 */
[----:B------:R3:W-:Y:S01]  /*0c70*/  UTMALDG.2D.MULTICAST [UR4], [UR34], UR27, desc[URZ] ;  /* 0x0000ff04220073b4 */ /* 0x0007e2000800981b */
[----:B------:R3:W4:Y:S07]  /*0c80*/  @!P0 SYNCS.PHASECHK.TRANS64.TRYWAIT P2, [UR31+0x18], R0 ;  /* 0x00001800ff0085a7 */ /* 0x00072e000804111f */
[----:B------:R-:W-:Y:S05]  /*0c90*/  BRA.U UP0, `(.L_x_19) ;  /* 0xfffffffd00787547 */ /* 0x000fea000b83ffff */
[----:B---3--:R-:W1:Y:S01]  /*0ca0*/  LDCU.64 UR4, c[0x0][0x5c0] ;  /* 0x0000b800ff0477ac */ /* 0x008e620008000a00 */
[----:B------:R-:W-:-:S04]  /*0cb0*/  UIADD3 UR26, UPT, UPT, UR14, UR26, URZ ;  /* 0x0000001a0e1a7290 */ /* 0x000fc8000fffe0ff */
[----:B------:R-:W-:Y:S02]  /*0cc0*/  UISETP.GE.AND UP0, UPT, UR26, 0x100, UPT ;  /* 0x000001001a00788c */ /* 0x000fe4000bf06270 */
[----:B-1----:R-:W-:Y:S01]  /*0cd0*/  UIMAD.WIDE.U32 UR6, UR26, UR5, URZ ;  /* 0x000000051a0672a5 */ /* 0x002fe2000f8e00ff */
[----:B------:R-:W1:Y:S03]  /*0ce0*/  LDCU UR5, c[0x0][0x5d0] ;  /* 0x0000ba00ff0577ac */ /* 0x000e660008000800 */
[----:B------:R-:W-:-:S04]  /*0cf0*/  UIADD3 UR6, UPT, UPT, UR26, -UR7, URZ ;  /* 0x800000071a067290 */ /* 0x000fc8000fffe0ff */
[----:B------:R-:W-:-:S04]  /*0d00*/  USHF.R.U32.HI UR6, URZ, UR20, UR6 ;  /* 0x00000014ff067299 */ /* 0x000fc80008011606 */
[----:B------:R-:W-:-:S04]  /*0d10*/  UIADD3 UR6, UPT, UPT, UR7, UR6, URZ ;  /* 0x0000000607067290 */ /* 0x000fc8000fffe0ff */
[----:B------:R-:W-:-:S04]  /*0d20*/  USHF.R.U32.HI UR11, URZ, UR19, UR6 ;  /* 0x00000013ff0b7299 */ /* 0x000fc80008011606 */
[----:B------:R-:W-:-:S04]  /*0d30*/  UIADD3 UR11, UPT, UPT, -UR11, URZ, URZ ;  /* 0x000000ff0b0b7290 */ /* 0x000fc8000fffe1ff */
[----:B------:R-:W-:-:S04]  /*0d40*/  UIMAD UR11, UR4, UR11, UR26 ;  /* 0x0000000b040b72a4 */ /* 0x000fc8000f8e021a */
[----:B-1----:R-:W-:Y:S01]  /*0d50*/  UIMAD.WIDE.U32 UR6, UR11, UR5, URZ ;  /* 0x000000050b0672a5 */ /* 0x002fe2000f8e00ff */
[----:B------:R-:W1:Y:S03]  /*0d60*/  LDCU.64 UR4, c[0x0][0x5d8] ;  /* 0x0000bb00ff0477ac */ /* 0x000e660008000a00 */
[----:B------:R-:W-:-:S04]  /*0d70*/  UIADD3 UR6, UPT, UPT, UR11, -UR7, URZ ;  /* 0x800000070b067290 */ /* 0x000fc8000fffe0ff */
[----:B------:R-:W-:-:S04]  /*0d80*/  USHF.R.U32.HI UR6, URZ, UR18, UR6 ;  /* 0x00000012ff067299 */ /* 0x000fc80008011606 */
[----:B------:R-:W-:Y:S01]  /*0d90*/  UIADD3 UR6, UPT, UPT, UR7, UR6, URZ ;  /* 0x0000000607067290 */ /* 0x000fe2000fffe0ff */
[----:B------:R-:W2:Y:S03]  /*0da0*/  LDCU UR7, c[0x0][0x5cc] ;  /* 0x0000b980ff0777ac */ /* 0x000ea60008000800 */
[----:B------:R-:W-:-:S04]  /*0db0*/  USHF.R.U32.HI UR6, URZ, UR17, UR6 ;  /* 0x00000011ff067299 */ /* 0x000fc80008011606 */
[----:B-1----:R-:W-:Y:S02]  /*0dc0*/  UIMAD.WIDE.U32 UR8, UR6, UR5, URZ ;  /* 0x00000005060872a5 */ /* 0x002fe4000f8e00ff */
[----:B------:R-:W-:Y:S02]  /*0dd0*/  UIADD3 UR8, UPT, UPT, -UR6, URZ, URZ ;  /* 0x000000ff06087290 */ /* 0x000fe4000fffe1ff */
[----:B------:R-:W-:-:S04]  /*0de0*/  UIADD3 UR5, UPT, UPT, UR6, -UR9, URZ ;  /* 0x8000000906057290 */ /* 0x000fc8000fffe0ff */
[----:B------:R-:W-:Y:S02]  /*0df0*/  USHF.R.U32.HI UR5, URZ, UR16, UR5 ;  /* 0x00000010ff057299 */ /* 0x000fe40008011605 */
[----:B--2---:R-:W-:Y:S02]  /*0e00*/  UIMAD UR11, UR7, UR8, UR11 ;  /* 0x00000008070b72a4 */ /* 0x004fe4000f8e020b */
[----:B------:R-:W-:-:S04]  /*0e10*/  UIADD3 UR5, UPT, UPT, UR9, UR5, URZ ;  /* 0x0000000509057290 */ /* 0x000fc8000fffe0ff */
[----:B------:R-:W-:-:S04]  /*0e20*/  USHF.R.U32.HI UR5, URZ, UR15, UR5 ;  /* 0x0000000fff057299 */ /* 0x000fc80008011605 */
[----:B------:R-:W-:-:S04]  /*0e30*/  UIADD3 UR5, UPT, UPT, -UR5, URZ, URZ ;  /* 0x000000ff05057290 */ /* 0x000fc8000fffe1ff */
[----:B------:R-:W-:Y:S01]  /*0e40*/  UIMAD UR7, UR4, UR5, UR6 ;  /* 0x00000005040772a4 */ /* 0x000fe2000f8e0206 */
[----:B------:R-:W-:Y:S11]  /*0e50*/  BRA.U !UP0, `(.L_x_20) ;  /* 0xfffffff908d47547 */ /* 0x000ff6000b83ffff */
.L_x_16:
[----:B------:R-:W5:Y:S01]  /*0e60*/  S2UR UR4, SR_CgaCtaId ;  /* 0x00000000000479c3 */ /* 0x000f620000008800 */
[----:B------:R-:W-:Y:S02]  /*0e70*/  UISETP.NE.AND UP0, UPT, UR24, 0x2, UPT ;  /* 0x000000021800788c */ /* 0x000fe4000bf05270 */
[----:B------:R-:W-:Y:S01]  /*0e80*/  UIADD3 UR5, UPT, UPT, UR24, 0x2, URZ ;  /* 0x0000000218057890 */ /* 0x000fe2000fffe0ff */
[----:B------:R-:W-:-:S03]  /*0e90*/  UMOV UR6, 0x400 ;  /* 0x0000040000067882 */ /* 0x000fc60000000000 */
[----:B------:R-:W-:-:S04]  /*0ea0*/  USEL UR5, UR5, 0x1, UP0 ;  /* 0x0000000105057887 */ /* 0x000fc80008000000 */
[----:B------:R-:W-:-:S04]  /*0eb0*/  UISETP.NE.AND UP0, UPT, UR5, 0x3, UPT ;  /* 0x000000030500788c */ /* 0x000fc8000bf05270 */
[----:B------:R-:W-:Y:S02]  /*0ec0*/  UISETP.EQ.XOR UP1, UPT, UR24, 0x2, !UP0 ;  /* 0x000000021800788c */ /* 0x000fe4000c722a70 */
[----:B------:R-:W-:Y:S02]  /*0ed0*/  USEL UR5, UR5, URZ, UP0 ;  /* 0x000000ff05057287 */ /* 0x000fe40008000000 */
[----:B-1----:R-:W-:-:S04]  /*0ee0*/  USEL UR7, URZ, 0x1, !UP1 ;  /* 0x00000001ff077887 */ /* 0x002fc8000c800000 */
[----:B------:R-:W-:Y:S02]  /*0ef0*/  ULOP3.LUT UR7, UR25, UR7, URZ, 0x3c, !UPT ;  /* 0x0000000719077292 */ /* 0x000fe4000f8e3cff */
[----:B-----5:R-:W-:Y:S02]  /*0f00*/  ULEA UR6, UR4, UR6, 0x18 ;  /* 0x0000000604067291 */ /* 0x020fe4000f8ec0ff */
[----:B------:R-:W-:Y:S02]  /*0f10*/  USHF.L.U32 UR7, UR7, 0x1f, URZ ;  /* 0x0000001f07077899 */ /* 0x000fe400080006ff */
[----:B------:R-:W-:-:S04]  /*0f20*/  ULEA UR5, UR5, UR6, 0x3 ;  /* 0x0000000605057291 */ /* 0x000fc8000f8e18ff */
[----:B------:R-:W-:-:S05]  /*0f30*/  MOV R0, UR7 ;  /* 0x0000000700007c02 */ /* 0x000fca0008000f00 */
[----:B------:R-:W1:Y:S02]  /*0f40*/  SYNCS.PHASECHK.TRANS64.TRYWAIT P0, [UR5+0x18], R0 ;  /* 0x00001800ff0075a7 */ /* 0x000e640008001105 */
[----:B-1----:R-:W-:Y:S05]  /*0f50*/  @!P0 BRA `(.L_x_21) ;  /* 0x0000002c00f08947 */ /* 0x002fea0003800000 */
.L_x_47:
[----:B------:R-:W-:-:S13]  /*0f60*/  ELECT P0, URZ, PT ;  /* 0x0000000000ff782f */ /* 0x000fda0003800000 */
[----:B-1----:R-:W-:-:S04]  /*0f70*/  @P0 MOV R0, 0xc000 ;  /* 0x0000c00000000802 */ /* 0x002fc80000000f00 */
[----:B------:R1:W-:Y:S03]  /*0f80*/  @P0 SYNCS.ARRIVE.TRANS64 RZ, [UR5], R0 ;  /* 0x00000000ffff09a7 */ /* 0x0003e60008000005 */
.L_x_15:
[----:B------:R-:W-:-:S09]  /*0f90*/  UISETP.NE.AND UP0, UPT, UR21, 0x4, UPT ;  /* 0x000000041500788c */ /* 0x000fd2000bf05270 */
[----:B------:R-:W-:Y:S05]  /*0fa0*/  BRA.U UP0, `(.L_x_22) ;  /* 0x0000000900007547 */ /* 0x000fea000b800000 */
[----:B------:R-:W5:Y:S08]  /*0fb0*/  S2UR UR14, SR_CTAID.Z ;  /* 0x00000000000e79c3 */ /* 0x000f700000002700 */
[----:B------:R-:W-:Y:S01]  /*0fc0*/  BAR.SYNC.DEFER_BLOCKING 0x2, 0xa0 ;  /* 0x0082800000007b1d */ /* 0x000fe20000010000 */
[----:B------:R-:W-:Y:S01]  /*0fd0*/  HFMA2 R6, -RZ, RZ, 0, 5.9604644775390625e-08 ;  /* 0x00000001ff067431 */ /* 0x000fe200000001ff */
[----:B------:R-:W-:Y:S01]  /*0fe0*/  MOV R5, 0x1 ;  /* 0x0000000100057802 */ /* 0x000fe20000000f00 */
[----:B-----5:R-:W-:-:S09]  /*0ff0*/  UISETP.GT.U32.AND UP0, UPT, UR14, 0xff, UPT ;  /* 0x000000ff0e00788c */ /* 0x020fd2000bf04070 */
[----:B------:R-:W-:Y:S05]  /*1000*/  BRA.U UP0, `(.L_x_23) ;  /* 0x0000000500b47547 */ /* 0x000fea000b800000 */
[----:B------:R-:W-:Y:S01]  /*1010*/  UMOV UR5, 0x400 ;  /* 0x0000040000057882 */ /* 0x000fe20000000000 */
[----:B-1----:R-:W1:Y:S01]  /*1020*/  LDCU UR9, c[0x0][0x374] ;  /* 0x00006e80ff0977ac */ /* 0x002e620008000800 */
[----:B------:R-:W-:Y:S01]  /*1030*/  MOV R5, 0x1 ;  /* 0x0000000100057802 */ /* 0x000fe20000000f00 */
[----:B------:R-:W-:Y:S01]  /*1040*/  ULEA UR4, UR4, UR5, 0x18 ;  /* 0x0000000504047291 */ /* 0x000fe2000f8ec0ff */
[----:B------:R-:W1:Y:S01]  /*1050*/  LDCU UR8, c[0x0][0x370] ;  /* 0x00006e00ff0877ac */ /* 0x000e620008000800 */
[----:B------:R-:W5:Y:S07]  /*1060*/  LDCU UR5, c[0x0][0x378] ;  /* 0x00006f00ff0577ac */ /* 0x000f6e0008000800 */
[----:B------:R-:W4:Y:S01]  /*1070*/  LDS R0, [UR4+0x58] ;  /* 0x00005804ff007984 */ /* 0x000f220008000800 */
[----:B------:R-:W-:Y:S01]  /*1080*/  UMOV UR45, 0x8402490 ;  /* 0x08402490002d7882 */ /* 0x000fe20000000000 */
[----:B------:R-:W-:-:S02]  /*1090*/  UIADD3 UR7, UPT, UPT, UR4, 0xc400, URZ ;  /* 0x0000c40004077890 */ /* 0x000fc4000fffe0ff */
[----:B------:R-:W-:Y:S02]  /*10a0*/  UIADD3 UR6, UPT, UPT, UR4, 0x18400, URZ ;  /* 0x0001840004067890 */ /* 0x000fe4000fffe0ff */
[----:B------:R-:W-:Y:S02]  /*10b0*/  USEL UR44, URZ, 0x4000, UP6 ;  /* 0x00004000ff2c7887 */ /* 0x000fe4000b000000 */
[----:B------:R-:W-:Y:S02]  /*10c0*/  USEL UR45, UR45, 0x8400490, !UP5 ;  /* 0x084004902d2d7887 */ /* 0x000fe4000e800000 */
[----:B------:R-:W-:Y:S02]  /*10d0*/  USHF.R.U32.HI UR7, URZ, 0x4, UR7 ;  /* 0x00000004ff077899 */ /* 0x000fe40008011607 */
[----:B-1----:R-:W-:Y:S02]  /*10e0*/  UIMAD UR8, UR9, UR8, URZ ;  /* 0x00000008090872a4 */ /* 0x002fe4000f8e02ff */
[----:B------:R-:W-:-:S02]  /*10f0*/  USHF.R.U32.HI UR6, URZ, 0x4, UR6 ;  /* 0x00000004ff067899 */ /* 0x000fc40008011606 */
[----:B-----5:R-:W-:Y:S02]  /*1100*/  UIMAD UR5, UR8, UR5, URZ ;  /* 0x00000005080572a4 */ /* 0x020fe4000f8e02ff */
[----:B------:R-:W-:Y:S02]  /*1110*/  UIADD3 UR45, UPT, UPT, UR44, UR45, URZ ;  /* 0x0000002d2c2d7290 */ /* 0x000fe4000fffe0ff */
[----:B------:R-:W-:Y:S02]  /*1120*/  ULOP3.LUT UR24, UR22, 0x3, URZ, 0xfc, !UPT ;  /* 0x0000000316187892 */ /* 0x000fe4000f8efcff */
[----:B------:R-:W-:Y:S02]  /*1130*/  ULOP3.LUT UR10, UR7, 0x3fc0, URZ, 0xc0, !UPT ;  /* 0x00003fc0070a7892 */ /* 0x000fe4000f8ec0ff */
[----:B------:R-:W-:Y:S02]  /*1140*/  ULOP3.LUT UR11, UR6, 0x3fc0, URZ, 0xc0, !UPT ;  /* 0x00003fc0060b7892 */ /* 0x000fe4000f8ec0ff */
[----:B------:R-:W-:-:S02]  /*1150*/  ULEA.HI UR33, UR5, UR5, URZ, 0x1 ;  /* 0x0000000505217291 */ /* 0x000fc4000f8f08ff */
[----:B------:R-:W-:Y:S02]  /*1160*/  ULOP3.LUT UR22, UR22, 0xffff, URZ, 0xc0, !UPT ;  /* 0x0000ffff16167892 */ /* 0x000fe4000f8ec0ff */
[----:B------:R-:W-:Y:S02]  /*1170*/  ULOP3.LUT UR24, UR24, 0xffff, URZ, 0xc0, !UPT ;  /* 0x0000ffff18187892 */ /* 0x000fe4000f8ec0ff */
[----:B------:R-:W-:Y:S02]  /*1180*/  ULOP3.LUT UR10, UR10, 0x10000, URZ, 0xfc, !UPT ;  /* 0x000100000a0a7892 */ /* 0x000fe4000f8efcff */
[----:B------:R-:W-:Y:S02]  /*1190*/  ULOP3.LUT UR11, UR11, 0x10000, URZ, 0xfc, !UPT ;  /* 0x000100000b0b7892 */ /* 0x000fe4000f8efcff */
[----:B------:R-:W-:Y:S01]  /*11a0*/  USHF.R.S32.HI UR33, URZ, 0x1, UR33 ;  /* 0x00000001ff217899 */ /* 0x000fe20008011421 */
[----:B------:R-:W-:Y:S01]  /*11b0*/  UMOV UR32, URZ ;  /* 0x000000ff00207c82 */ /* 0x000fe20008000000 */
[----:B------:R-:W-:Y:S01]  /*11c0*/  UMOV UR31, URZ ;  /* 0x000000ff001f7c82 */ /* 0x000fe20008000000 */
[----:B----4-:R-:W-:Y:S01]  /*11d0*/  R2UR UR34, R0 ;  /* 0x00000000002272ca */ /* 0x010fe200000e0000 */
[----:B------:R-:W-:Y:S01]  /*11e0*/  UMOV UR29, URZ ;  /* 0x000000ff001d7c82 */ /* 0x000fe20008000000 */
[----:B------:R-:W-:Y:S01]  /*11f0*/  UMOV UR44, URZ ;  /* 0x000000ff002c7c82 */ /* 0x000fe20008000000 */
[----:B------:R-:W-:Y:S01]  /*1200*/  UMOV UR40, URZ ;  /* 0x000000ff00287c82 */ /* 0x000fe20008000000 */
[----:B------:R-:W-:Y:S01]  /*1210*/  UMOV UR41, UR45 ;  /* 0x0000002d00297c82 */ /* 0x000fe20008000000 */
[----:B------:R-:W-:Y:S01]  /*1220*/  UMOV UR38, URZ ;  /* 0x000000ff00267c82 */ /* 0x000fe20008000000 */
[----:B------:R-:W-:Y:S01]  /*1230*/  UMOV UR39, UR45 ;  /* 0x0000002d00277c82 */ /* 0x000fe20008000000 */
[----:B------:R-:W-:Y:S01]  /*1240*/  UMOV UR36, URZ ;  /* 0x000000ff00247c82 */ /* 0x000fe20008000000 */
[----:B------:R-:W-:-:S07]  /*1250*/  UMOV UR37, UR45 ;  /* 0x0000002d00257c82 */ /* 0x000fce0008000000 */
.L_x_28:
[----:B------:R-:W-:Y:S01]  /*1260*/  USHF.L.U32 UR5, UR31, 0x1f, URZ ;  /* 0x0000001f1f057899 */ /* 0x000fe200080006ff */
[----:B------:R-:W-:Y:S01]  /*1270*/  SHF.L.U32 R2, R5, 0x1f, RZ ;  /* 0x0000001f05027819 */ /* 0x000fe200000006ff */
[----:B------:R-:W-:Y:S02]  /*1280*/  ULEA UR6, UR29, UR4, 0x3 ;  /* 0x000000041d067291 */ /* 0x000fe4000f8e18ff */
[----:B-1----:R-:W-:Y:S02]  /*1290*/  ULEA UR7, UR32, UR4, 0x3 ;  /* 0x0000000420077291 */ /* 0x002fe4000f8e18ff */
[----:B----4-:R-:W-:Y:S01]  /*12a0*/  MOV R0, UR5 ;  /* 0x0000000500007c02 */ /* 0x010fe20008000f00 */
[----:B------:R-:W-:Y:S02]  /*12b0*/  ULEA UR9, UR32, UR34, 0x8 ;  /* 0x0000002220097291 */ /* 0x000fe4000f8e40ff */
[----:B------:R-:W-:Y:S02]  /*12c0*/  UIADD3 UR14, UPT, UPT, UR33, UR14, URZ ;  /* 0x0000000e210e7290 */ /* 0x000fe4000fffe0ff */
[----:B-----5:R1:W4:Y:S01]  /*12d0*/  SYNCS.PHASECHK.TRANS64.TRYWAIT P1, [UR6], R0 ;  /* 0x00000000ff0075a7 */ /* 0x0203220008021106 */
[----:B------:R-:W-:Y:S01]  /*12e0*/  UPLOP3.LUT UP2, UPT, UPT, UPT, UPT, 0x40, 0x4 ;  /* 0x000000000004789c */ /* 0x000fe20003f4e870 */
[----:B------:R-:W5:Y:S02]  /*12f0*/  SYNCS.PHASECHK.TRANS64.TRYWAIT P0, [UR7+0x40], R2 ;  /* 0x00004002ff0075a7 */ /* 0x000f640008001107 */
[----:B-1--45:R-:W-:Y:S08]  /*1300*/  @!P0 BRA `(.L_x_24) ;  /* 0x0000002c00248947 */ /* 0x032ff00003800000 */
.L_x_49:
[----:B------:R-:W-:-:S05]  /*1310*/  UMOV UR27, URZ ;  /* 0x000000ff001b7c82 */ /* 0x000fca0008000000 */
.L_x_27:
[----:B------:R-:W-:Y:S02]  /*1320*/  UIADD3 UR13, UPT, UPT, UR29, 0x1, URZ ;  /* 0x000000011d0d7890 */ /* 0x000fe4000fffe0ff */
[----:B------:R-:W-:Y:S02]  /*1330*/  UISETP.GT.U32.AND UP0, UPT, UR27, 0x3e, UPT ;  /* 0x0000003e1b00788c */ /* 0x000fe4000bf04070 */
[----:B----4-:R-:W-:Y:S02]  /*1340*/  ULEA UR48, UR29, UR11, 0xb ;  /* 0x0000000b1d307291 */ /* 0x010fe4000f8e58ff */
[----:B------:R-:W-:Y:S02]  /*1350*/  ULEA UR46, UR29, UR10, 0xa ;  /* 0x0000000a1d2e7291 */ /* 0x000fe4000f8e50ff */
[----:B------:R-:W-:Y:S01]  /*1360*/  ULEA UR5, UR29, UR4, 0x3 ;  /* 0x000000041d057291 */ /* 0x000fe2000f8e18ff */
[----:B------:R-:W-:Y:S01]  /*1370*/  PLOP3.LUT P0, PT, PT, PT, UP0, 0x80, 0x8 ;  /* 0x000000000008781c */ /* 0x000fe20003f0f008 */
[----:B------:R-:W-:Y:S02]  /*1380*/  UISETP.NE.AND UP1, UPT, UR13, 0x3, UPT ;  /* 0x000000030d00788c */ /* 0x000fe4000bf25270 */
[----:B------:R-:W-:Y:S02]  /*1390*/  UIADD3 UR42, UPT, UPT, UR48, 0x2, URZ ;  /* 0x00000002302a7890 */ /* 0x000fe4000fffe0ff */
[----:B------:R-:W-:Y:S02]  /*13a0*/  UIADD3 UR30, UPT, UPT, UR46, 0x2, URZ ;  /* 0x000000022e1e7890 */ /* 0x000fe4000fffe0ff */
[----:B------:R-:W-:Y:S02]  /*13b0*/  UIADD3 UR28, UPT, UPT, UR48, 0x4, URZ ;  /* 0x00000004301c7890 */ /* 0x000fe4000fffe0ff */
[----:B------:R-:W-:Y:S02]  /*13c0*/  UIADD3 UR26, UPT, UPT, UR46, 0x4, URZ ;  /* 0x000000042e1a7890 */ /* 0x000fe4000fffe0ff */
[----:B------:R-:W-:Y:S02]  /*13d0*/  UIADD3 UR6, UPT, UPT, UR48, 0x6, URZ ;  /* 0x0000000630067890 */ /* 0x000fe4000fffe0ff */
[----:B------:R-:W-:Y:S02]  /*13e0*/  UIADD3 UR8, UPT, UPT, UR46, 0x6, URZ ;  /* 0x000000062e087890 */ /* 0x000fe4000fffe0ff */
[----:B------:R-:W-:Y:S02]  /*13f0*/  UIADD3 UR25, UPT, UPT, UR5, 0x18, URZ ;  /* 0x0000001805197890 */ /* 0x000fe4000fffe0ff */
[----:B------:R-:W-:Y:S02]  /*1400*/  USEL UR23, URZ, 0x1, UP1 ;  /* 0x00000001ff177887 */ /* 0x000fe40008800000 */
[----:B------:R-:W-:Y:S01]  /*1410*/  USEL UR29, UR13, URZ, UP1 ;  /* 0x000000ff0d1d7287 */ /* 0x000fe20008800000 */
[----:B------:R-:W-:Y:S01]  /*1420*/  UMOV UR49, 0x40004040 ;  /* 0x4000404000317882 */ /* 0x000fe20000000000 */
[----:B------:R-:W-:Y:S01]  /*1430*/  UMOV UR47, 0x40004040 ;  /* 0x40004040002f7882 */ /* 0x000fe20000000000 */
[----:B------:R-:W-:Y:S01]  /*1440*/  UMOV UR43, 0x40004040 ;  /* 0x40004040002b7882 */ /* 0x000fe20000000000 */
[----:B-----5:R-:W-:Y:S08]  /*1450*/  @P1 BRA `(.L_x_25) ;  /* 0x0000000000101947 */ /* 0x020ff00003800000 */
[----:B------:R-:W-:Y:S06]  /*1460*/  USHF.L.U32 UR13, UR31, 0x1f, URZ ;  /* 0x0000001f1f0d7899 */ /* 0x000fec00080006ff */
[----:B-1----:R-:W-:Y:S04]  /*1470*/  MOV R0, UR13 ;  /* 0x0000000d00007c02 */ /* 0x002fe80008000f00 */
[----:B------:R-:W1:Y:S02]  /*1480*/  SYNCS.PHASECHK.TRANS64.TRYWAIT P1, [UR5], R0 ;  /* 0x00000000ff0075a7 */ /* 0x000e640008021105 */
[----:B-1----:R-:W-:Y:S05]  /*1490*/  @!P1 BRA `(.L_x_26) ;  /* 0x0000002800e09947 */ /* 0x002fea0003800000 */
.L_x_25:
[----:B------:R-:W-:Y:S01]  /*14a0*/  ULOP3.LUT UR31, UR31, UR23, URZ, 0x3c, !UPT ;  /* 0x000000171f1f7292 */ /* 0x000fe2000f8e3cff */
[----:B------:R-:W-:Y:S01]  /*14b0*/  PLOP3.LUT P1, PT, PT, PT, PT, 0x80, 0x8 ;  /* 0x000000000008781c */ /* 0x000fe20003f2f070 */
[----:B------:R-:W-:Y:S01]  /*14c0*/  UIADD3 UR27, UPT, UPT, UR27, 0x1, URZ ;  /* 0x000000011b1b7890 */ /* 0x000fe2000fffe0ff */
[----:B------:R4:W-:Y:S01]  /*14d0*/  UTCHMMA gdesc[UR46], gdesc[UR48], tmem[UR9], tmem[UR44], idesc[UR45], UP2 ;  /* 0x00ff2c302e0075ea */ /* 0x0009e20009000009 */
[----:B------:R-:W-:Y:S02]  /*14e0*/  @!UP0 USHF.L.U32 UR5, UR31, 0x1f, URZ ;  /* 0x0000001f1f058899 */ /* 0x000fe400080006ff */
[----:B------:R-:W-:Y:S01]  /*14f0*/  UPLOP3.LUT UP2, UPT, UPT, UPT, UPT, 0x80, 0x8 ;  /* 0x000000000008789c */ /* 0x000fe20003f4f070 */
[----:B------:R-:W-:Y:S01]  /*1500*/  UMOV UR56, UR6 ;  /* 0x0000000600387c82 */ /* 0x000fe20008000000 */
[----:B------:R-:W-:Y:S02]  /*1510*/  @!UP0 ULEA UR6, UR29, UR4, 0x3 ;  /* 0x000000041d068291 */ /* 0x000fe4000f8e18ff */
[----:B-1----:R-:W-:Y:S01]  /*1520*/  MOV R0, UR5 ;  /* 0x0000000500007c02 */ /* 0x002fe20008000f00 */
[----:B------:R-:W-:Y:S01]  /*1530*/  UMOV UR50, UR30 ;  /* 0x0000001e00327c82 */ /* 0x000fe20008000000 */
[----:B------:R-:W-:Y:S01]  /*1540*/  UMOV UR51, 0x40004040 ;  /* 0x4000404000337882 */ /* 0x000fe20000000000 */
[----:B------:R-:W-:Y:S01]  /*1550*/  UMOV UR52, UR28 ;  /* 0x0000001c00347c82 */ /* 0x000fe20008000000 */
[----:B------:R-:W-:Y:S01]  /*1560*/  UMOV UR53, 0x40004040 ;  /* 0x4000404000357882 */ /* 0x000fe20000000000 */
[----:B------:R-:W-:Y:S01]  /*1570*/  UMOV UR54, UR26 ;  /* 0x0000001a00367c82 */ /* 0x000fe20008000000 */
[----:B------:R-:W-:Y:S01]  /*1580*/  UMOV UR55, 0x40004040 ;  /* 0x4000404000377882 */ /* 0x000fe20000000000 */
[----:B------:R4:W-:Y:S01]  /*1590*/  UTCHMMA gdesc[UR50], gdesc[UR42], tmem[UR9], tmem[UR40], idesc[UR41], UPT ;  /* 0x00ff282a320075ea */ /* 0x0009e2000b800009 */
[----:B------:R-:W-:Y:S01]  /*15a0*/  UMOV UR57, 0x40004040 ;  /* 0x4000404000397882 */ /* 0x000fe20000000000 */
[----:B------:R-:W-:Y:S01]  /*15b0*/  UMOV UR58, UR8 ;  /* 0x00000008003a7c82 */ /* 0x000fe20008000000 */
[----:B------:R-:W-:Y:S01]  /*15c0*/  UMOV UR59, 0x40004040 ;  /* 0x40004040003b7882 */ /* 0x000fe20000000000 */
[----:B------:R4:W-:Y:S01]  /*15d0*/  UTCHMMA gdesc[UR54], gdesc[UR52], tmem[UR9], tmem[UR38], idesc[UR39], UPT ;  /* 0x00ff2634360075ea */ /* 0x0009e2000b800009 */
[----:B------:R4:W-:Y:S01]  /*15e0*/  UTCHMMA gdesc[UR58], gdesc[UR56], tmem[UR9], tmem[UR36], idesc[UR37], UPT ;  /* 0x00ff24383a0075ea */ /* 0x0009e2000b800009 */
[----:B------:R4:W-:Y:S01]  /*15f0*/  UTCBAR.MULTICAST [UR25], URZ, UR24 ;  /* 0x000000ff190073e9 */ /* 0x0009e20008000818 */
[----:B------:R4:W5:Y:S01]  /*1600*/  @!P0 SYNCS.PHASECHK.TRANS64.TRYWAIT P1, [UR6], R0 ;  /* 0x00000000ff0085a7 */ /* 0x0009620008021106 */
[----:B------:R-:W-:Y:S09]  /*1610*/  UISETP.NE.AND UP0, UPT, UR27, 0x40, UPT ;  /* 0x000000401b00788c */ /* 0x000ff2000bf05270 */
[----:B------:R-:W-:Y:S05]  /*1620*/  BRA.U UP0, `(.L_x_27) ;  /* 0xfffffffd003c7547 */ /* 0x000fea000b83ffff */
[----:B------:R-:W-:Y:S02]  /*1630*/  UIADD3 UR7, UPT, UPT, UR7, 0x30, URZ ;  /* 0x0000003007077890 */ /* 0x000fe4000fffe0ff */
[----:B------:R-:W-:-:S04]  /*1640*/  UIADD3 UR32, UPT, UPT, UR32, 0x1, URZ ;  /* 0x0000000120207890 */ /* 0x000fc8000fffe0ff */
[----:B------:R-:W-:-:S03]  /*1650*/  UISETP.NE.AND UP0, UPT, UR32, 0x2, UPT ;  /* 0x000000022000788c */ /* 0x000fc6000bf05270 */
[----:B------:R1:W-:Y:S01]  /*1660*/  UTCBAR.MULTICAST [UR7], URZ, UR22 ;  /* 0x000000ff070073e9 */ /* 0x0003e20008000816 */
[----:B------:R-:W-:Y:S02]  /*1670*/  USEL UR32, UR32, URZ, UP0 ;  /* 0x000000ff20207287 */ /* 0x000fe40008000000 */
[----:B------:R-:W-:Y:S02]  /*1680*/  USEL UR5, URZ, 0x1, UP0 ;  /* 0x00000001ff057887 */ /* 0x000fe40008000000 */
[----:B------:R-:W-:-:S04]  /*1690*/  UISETP.GE.AND UP0, UPT, UR14, 0x100, UPT ;  /* 0x000001000e00788c */ /* 0x000fc8000bf06270 */
[----:B------:R-:W-:-:S05]  /*16a0*/  LOP3.LUT R5, R5, UR5, RZ, 0x3c, !PT ;  /* 0x0000000505057c12 */ /* 0x000fca000f8e3cff */
[----:B------:R-:W-:Y:S05]  /*16b0*/  BRA.U !UP0, `(.L_x_28) ;  /* 0xfffffff908e87547 */ /* 0x000fea000b83ffff */
[----:B------:R-:W-:-:S06]  /*16c0*/  UIADD3 UR32, UPT, UPT, UR32, 0x1, URZ ;  /* 0x0000000120207890 */ /* 0x000fcc000fffe0ff */
[----:B------:R-:W-:Y:S02]  /*16d0*/  MOV R6, UR32 ;  /* 0x0000002000067c02 */ /* 0x000fe40008000f00 */
.L_x_23:
[----:B------:R-:W-:-:S09]  /*16e0*/  UISETP.NE.AND UP0, UPT, UR12, URZ, UPT ;  /* 0x000000ff0c00728c */ /* 0x000fd2000bf05270 */
[----:B------:R-:W-:Y:S05]  /*16f0*/  BRA.U UP0, `(.L_x_22) ;  /* 0x00000001002c7547 */ /* 0x000fea000b800000 */
[----:B-1--4-:R-:W1:Y:S01]  /*1700*/  S2R R0, SR_CgaCtaId ;  /* 0x0000000000007919 */ /* 0x012e620000008800 */
[C---:B------:R-:W-:Y:S02]  /*1710*/  ISETP.NE.AND P0, PT, R6.reuse, 0x2, PT ;  /* 0x000000020600780c */ /* 0x040fe40003f05270 */
[----:B------:R-:W-:Y:S02]  /*1720*/  MOV R2, 0x400 ;  /* 0x0000040000027802 */ /* 0x000fe40000000f00 */
[----:B------:R-:W-:Y:S02]  /*1730*/  SEL R4, RZ, 0x1, P0 ;  /* 0x00000001ff047807 */ /* 0x000fe40000000000 */
[----:B------:R-:W-:Y:S02]  /*1740*/  SEL R6, R6, RZ, P0 ;  /* 0x000000ff06067207 */ /* 0x000fe40000000000 */
[----:B------:R-:W-:-:S05]  /*1750*/  LOP3.LUT R4, R5, R4, RZ, 0x3c, !PT ;  /* 0x0000000405047212 */ /* 0x000fca00078e3cff */
[----:B------:R-:W-:Y:S01]  /*1760*/  IMAD.U32 R4, R4, -0x80000000, RZ ;  /* 0x8000000004047824 */ /* 0x000fe200078e00ff */
[----:B-1----:R-:W-:-:S05]  /*1770*/  LEA R0, R0, R2, 0x18 ;  /* 0x0000000200007211 */ /* 0x002fca00078ec0ff */
[----:B------:R-:W-:-:S04]  /*1780*/  IMAD R0, R6, 0x8, R0 ;  /* 0x0000000806007824 */ /* 0x000fc800078e0200 */
[----:B------:R-:W1:Y:S02]  /*1790*/  SYNCS.PHASECHK.TRANS64.TRYWAIT P0, [R0+URZ+0x40], R4 ;  /* 0x00004004000075a7 */ /* 0x000e6400080011ff */
[----:B-1----:R-:W-:Y:S05]  /*17a0*/  @!P0 BRA `(.L_x_29) ;  /* 0x00000028003c8947 */ /* 0x002fea0003800000 */
.L_x_22:
[----:B------:R-:W-:-:S06]  /*17b0*/  UISETP.GT.AND UP0, UPT, UR21, 0x3, UPT ;  /* 0x000000031500788c */ /* 0x000fcc000bf04270 */
[----:B------:R-:W-:-:S13]  /*17c0*/  PLOP3.LUT P0, PT, PT, PT, UP0, 0x80, 0x8 ;  /* 0x000000000008781c */ /* 0x000fda0003f0f008 */
[----:B-12345:R-:W-:Y:S05]  /*17d0*/  @P0 EXIT ;  /* 0x000000000000094d */ /* 0x03efea0003800000 */
[----:B------:R-:W-:-:S09]  /*17e0*/  UISETP.NE.AND UP0, UPT, UR21, URZ, UPT ;  /* 0x000000ff1500728c */ /* 0x000fd2000bf05270 */
[----:B------:R-:W-:Y:S05]  /*17f0*/  BRA.U UP0, `(.L_x_30) ;  /* 0x0000000100b87547 */ /* 0x000fea000b800000 */
[----:B------:R-:W1:Y:S01]  /*1800*/  S2UR UR6, SR_CgaCtaId ;  /* 0x00000000000679c3 */ /* 0x000e620000008800 */
[----:B------:R-:W-:Y:S01]  /*1810*/  NOP ;  /* 0x0000000000007918 */ /* 0x000fe20000000000 */
[----:B------:R-:W-:Y:S01]  /*1820*/  UMOV UR4, 0x40 ;  /* 0x0000004000047882 */ /* 0x000fe20000000000 */
[----:B------:R-:W-:Y:S01]  /*1830*/  UMOV UR5, 0x400 ;  /* 0x0000040000057882 */ /* 0x000fe20000000000 */
[----:B-1----:R-:W-:Y:S02]  /*1840*/  ULEA UR4, UR6, UR4, 0x18 ;  /* 0x0000000406047291 */ /* 0x002fe4000f8ec0ff */
[----:B------:R-:W-:-:S07]  /*1850*/  ULEA UR5, UR6, UR5, 0x18 ;  /* 0x0000000506057291 */ /* 0x000fce000f8ec0ff */
[----:B------:R-:W1:Y:S02]  /*1860*/  LDS.U8 R0, [UR4] ;  /* 0x00000004ff007984 */ /* 0x000e640008000000 */
[----:B-1----:R-:W-:-:S13]  /*1870*/  ISETP.NE.AND P0, PT, R0, RZ, PT ;  /* 0x000000ff0000720c */ /* 0x002fda0003f05270 */
[----:B------:R-:W-:Y:S05]  /*1880*/  @P0 BRA `(.L_x_31) ;  /* 0x00000000007c0947 */ /* 0x000fea0003800000 */
[----:B------:R-:W-:-:S13]  /*1890*/  ELECT P0, URZ, PT ;  /* 0x0000000000ff782f */ /* 0x000fda0003800000 */
[----:B------:R-:W-:Y:S05]  /*18a0*/  @!P0 BRA `(.L_x_32) ;  /* 0x0000000000848947 */ /* 0x000fea0003800000 */
[----:B------:R-:W-:Y:S01]  /*18b0*/  UMOV UR4, 0x10 ;  /* 0x0000001000047882 */ /* 0x000fe20000000000 */
[----:B------:R-:W-:-:S04]  /*18c0*/  IMAD.MOV.U32 R2, RZ, RZ, 0xffff ;  /* 0x0000ffffff027424 */ /* 0x000fc800078e00ff */
[----:B------:R-:W-:Y:S04]  /*18d0*/  DEPBAR.LE SB1, 0x36 ;  /* 0x00009d800000791a */ /* 0x000fe80000000000 */
[----:B------:R-:W1:Y:S02]  /*18e0*/  UTCATOMSWS.FIND_AND_SET.ALIGN UP0, UR4, UR4 ;  /* 0x00000004000475e3 */ /* 0x000e640008000800 */
[----:B-1----:R-:W-:Y:S01]  /*18f0*/  PLOP3.LUT P0, PT, PT, PT, UP0, 0x80, 0x8 ;  /* 0x000000000008781c */ /* 0x002fe20003f0f008 */
[----:B------:R-:W-:-:S03]  /*1900*/  IMAD.U32 R5, RZ, RZ, UR4 ;  /* 0x00000004ff057e24 */ /* 0x000fc6000f8e00ff */
[----:B------:R-:W-:-:S04]  /*1910*/  SEL R0, RZ, 0xffffffff, !P0 ;  /* 0xffffffffff007807 */ /* 0x000fc80004000000 */
[----:B------:R-:W-:Y:S01]  /*1920*/  ISETP.NE.AND P0, PT, R0, RZ, PT ;  /* 0x000000ff0000720c */ /* 0x000fe20003f05270 */
[----:B------:R-:W-:-:S12]  /*1930*/  IMAD.MOV.U32 R0, RZ, RZ, 0x1 ;  /* 0x00000001ff007424 */ /* 0x000fd800078e00ff */
[----:B------:R-:W-:Y:S05]  /*1940*/  @P0 BRA `(.L_x_33) ;  /* 0x0000000000240947 */ /* 0x000fea0003800000 */
.L_x_34:
[----:B------:R-:W-:Y:S05]  /*1950*/  NANOSLEEP 0x64 ;  /* 0x000000640000795d */ /* 0x000fea0003800000 */
[----:B------:R-:W-:-:S05]  /*1960*/  UMOV UR4, 0x10 ;  /* 0x0000001000047882 */ /* 0x000fca0000000000 */
[----:B------:R-:W-:Y:S04]  /*1970*/  DEPBAR.LE SB1, 0x36 ;  /* 0x00009d800000791a */ /* 0x000fe80000000000 */
[----:B------:R-:W1:Y:S02]  /*1980*/  UTCATOMSWS.FIND_AND_SET.ALIGN UP0, UR4, UR4 ;  /* 0x00000004000475e3 */ /* 0x000e640008000800 */
[----:B-1----:R-:W-:Y:S01]  /*1990*/  PLOP3.LUT P0, PT, PT, PT, UP0, 0x80, 0x8 ;  /* 0x000000000008781c */ /* 0x002fe20003f0f008 */
[----:B------:R-:W-:-:S03]  /*19a0*/  IMAD.U32 R5, RZ, RZ, UR4 ;  /* 0x00000004ff057e24 */ /* 0x000fc6000f8e00ff */
[----:B------:R-:W-:-:S04]  /*19b0*/  SEL R4, RZ, 0xffffffff, !P0 ;  /* 0xffffffffff047807 */ /* 0x000fc80004000000 */
[----:B------:R-:W-:-:S13]  /*19c0*/  ISETP.NE.AND P0, PT, R4, RZ, PT ;  /* 0x000000ff0400720c */ /* 0x000fda0003f05270 */
[----:B------:R-:W-:Y:S05]  /*19d0*/  @!P0 BRA `(.L_x_34) ;  /* 0xfffffffc00dc8947 */ /* 0x000fea000383ffff */
.L_x_33:
[C---:B------:R-:W-:Y:S01]  /*19e0*/  VIADD R4, R5.reuse, 0x10 ;  /* 0x0000001005047836 */ /* 0x040fe20000000000 */
[----:B------:R-:W-:Y:S01]  /*19f0*/  UMOV UR4, 0x50 ;  /* 0x0000005000047882 */ /* 0x000fe20000000000 */
[----:B------:R-:W-:Y:S01]  /*1a00*/  SHF.L.U32 R2, R2, R5, RZ ;  /* 0x0000000502027219 */ /* 0x000fe200000006ff */
[----:B------:R-:W-:Y:S01]  /*1a10*/  ULEA UR4, UR6, UR4, 0x18 ;  /* 0x0000000406047291 */ /* 0x000fe2000f8ec0ff */
[----:B------:R-:W-:Y:S01]  /*1a20*/  IMAD.SHL.U32 R5, R5, 0x20, RZ ;  /* 0x0000002005057824 */ /* 0x000fe200078e00ff */
[----:B------:R-:W-:-:S04]  /*1a30*/  SHF.L.U32 R0, R0, R4, RZ ;  /* 0x0000000400007219 */ /* 0x000fc800000006ff */
[----:B------:R-:W-:-:S05]  /*1a40*/  LOP3.LUT R0, R0, R2, RZ, 0xfc, !PT ;  /* 0x0000000200007212 */ /* 0x000fca00078efcff */
[----:B------:R1:W-:Y:S04]  /*1a50*/  ATOMS.OR RZ, [UR4], R0 ;  /* 0x00000000ffff798c */ /* 0x0003e8000b000004 */
[----:B------:R1:W-:Y:S01]  /*1a60*/  STS [UR5+0x58], R5 ;  /* 0x00005805ff007988 */ /* 0x0003e20008000805 */
[----:B------:R-:W-:Y:S05]  /*1a70*/  BRA `(.L_x_32) ;  /* 0x0000000000107947 */ /* 0x000fea0003800000 */
.L_x_31:
[----:B------:R-:W-:Y:S02]  /*1a80*/  MOV R0, 0xffffffff ;  /* 0xffffffff00007802 */ /* 0x000fe40000000f00 */
[----:B------:R-:W-:-:S03]  /*1a90*/  MOV R4, 0x1ac0 ;  /* 0x00001ac000047802 */ /* 0x000fc60000000f00 */
[----:B------:R1:W-:Y:S04]  /*1aa0*/  STS [UR5+0x58], R0 ;  /* 0x00005800ff007988 */ /* 0x0003e80008000805 */
[----:B-1----:R-:W-:Y:S05]  /*1ab0*/  CALL.REL.NOINC `($__internal_1_$__cuda_sm10x_tcgen05_guardrail_trap_phase_invalid_during_alloc) ;  /* 0x0000002400b87944 */ /* 0x002fea0003c00000 */
.L_x_32:
[----:B------:R-:W-:Y:S05]  /*1ac0*/  WARPSYNC.ALL ;  /* 0x0000000000007948 */ /* 0x000fea0003800000 */
[----:B------:R-:W-:Y:S01]  /*1ad0*/  NOP ;  /* 0x0000000000007918 */ /* 0x000fe20000000000 */
.L_x_30:
[----:B------:R-:W2:Y:S08]  /*1ae0*/  S2UR UR8, SR_CgaCtaId ;  /* 0x00000000000879c3 */ /* 0x000eb00000008800 */
[----:B------:R-:W-:Y:S06]  /*1af0*/  BAR.SYNC.DEFER_BLOCKING 0x2, 0xa0 ;  /* 0x0082800000007b1d */ /* 0x000fec0000010000 */
[----:B------:R-:W-:-:S02]  /*1b00*/  UMOV UR4, 0x400 ;  /* 0x0000040000047882 */ /* 0x000fc40000000000 */
[----:B------:R-:W3:Y:S01]  /*1b10*/  S2UR UR27, SR_CTAID.Z ;  /* 0x00000000001b79c3 */ /* 0x000ee20000002700 */
[----:B--2---:R-:W-:Y:S02]  /*1b20*/  ULEA UR8, UR8, UR4, 0x18 ;  /* 0x0000000408087291 */ /* 0x004fe4000f8ec0ff */
[----:B---3--:R-:W-:-:S07]  /*1b30*/  UISETP.GT.U32.AND UP0, UPT, UR27, 0xff, UPT ;  /* 0x000000ff1b00788c */ /* 0x008fce000bf04070 */
[----:B-1----:R-:W1:Y:S02]  /*1b40*/  LDS R0, [UR8+0x58] ;  /* 0x00005808ff007984 */ /* 0x002e640008000800 */
[----:B-1----:R-:W-:Y:S01]  /*1b50*/  R2UR UR28, R0 ;  /* 0x00000000001c72ca */ /* 0x002fe200000e0000 */
[----:B------:R-:W-:-:S14]  /*1b60*/  BRA.U UP0, `(.L_x_35) ;  /* 0x0000001d00f87547 */ /* 0x000fdc000b800000 */
[----:B------:R-:W1:Y:S01]  /*1b70*/  LDCU.64 UR4, c[0x0][0x5c0] ;  /* 0x0000b800ff0477ac */ /* 0x000e620008000a00 */
[----:B------:R-:W-:Y:S01]  /*1b80*/  SHF.R.U32.HI R0, RZ, 0x5, R3 ;  /* 0x00000005ff007819 */ /* 0x000fe20000011603 */
[----:B------:R-:W-:Y:S01]  /*1b90*/  IMAD.SHL.U32 R2, R3, 0x40, RZ ;  /* 0x0000004003027824 */ /* 0x000fe200078e00ff */
[----:B------:R-:W2:Y:S02]  /*1ba0*/  LDCU UR12, c[0x0][0x374] ;  /* 0x00006e80ff0c77ac */ /* 0x000ea40008000800 */
[----:B------:R-:W-:Y:S02]  /*1bb0*/  R2UR UR21, R0 ;  /* 0x00000000001572ca */ /* 0x000fe400000e0000 */
[----:B------:R-:W-:Y:S01]  /*1bc0*/  LOP3.LUT R2, R2, 0x7c0, RZ, 0xc0, !PT ;  /* 0x000007c002027812 */ /* 0x000fe200078ec0ff */
[----:B------:R-:W-:Y:S01]  /*1bd0*/  UMOV UR9, 0x400 ;  /* 0x0000040000097882 */ /* 0x000fe20000000000 */
[----:B------:R-:W3:Y:S01]  /*1be0*/  LDCU.64 UR30, c[0x0][0x348] ;  /* 0x00006900ff1e77ac */ /* 0x000ee20008000a00 */
[----:B------:R-:W-:Y:S01]  /*1bf0*/  UMOV UR24, URZ ;  /* 0x000000ff00187c82 */ /* 0x000fe20008000000 */
[----:B------:R-:W-:Y:S01]  /*1c00*/  UMOV UR23, URZ ;  /* 0x000000ff00177c82 */ /* 0x000fe20008000000 */
[----:B-1----:R-:W-:-:S06]  /*1c10*/  UIMAD.WIDE.U32 UR6, UR27, UR5, URZ ;  /* 0x000000051b0672a5 */ /* 0x002fcc000f8e00ff */
[----:B------:R-:W-:Y:S01]  /*1c20*/  IMAD.U32 R0, RZ, RZ, UR21 ;  /* 0x00000015ff007e24 */ /* 0x000fe2000f8e00ff */
[----:B------:R-:W-:Y:S02]  /*1c30*/  ULEA UR25, UR21, UR28, 0x15 ;  /* 0x0000001c15197291 */ /* 0x000fe4000f8ea8ff */
[----:B------:R-:W-:Y:S01]  /*1c40*/  UIADD3 UR5, UPT, UPT, UR27, -UR7, URZ ;  /* 0x800000071b057290 */ /* 0x000fe2000fffe0ff */
[----:B------:R-:W-:-:S03]  /*1c50*/  IMAD R0, R0, 0x800, R2 ;  /* 0x0000080000007824 */ /* 0x000fc600078e0202 */
[----:B------:R-:W-:Y:S01]  /*1c60*/  USHF.R.U32.HI UR5, URZ, UR20, UR5 ;  /* 0x00000014ff057299 */ /* 0x000fe20008011605 */
[----:B------:R-:W-:Y:S01]  /*1c70*/  VIADD R4, R0, UR8 ;  /* 0x0000000800047c36 */ /* 0x000fe20008000000 */
[----:B------:R-:W1:Y:S03]  /*1c80*/  LDCU UR6, c[0x0][0x5d0] ;  /* 0x0000ba00ff0677ac */ /* 0x000e660008000800 */
[C---:B------:R-:W-:Y:S01]  /*1c90*/  VIADD R0, R4.reuse, 0x8420 ;  /* 0x0000842004007836 */ /* 0x040fe20000000000 */
[----:B------:R-:W-:Y:S01]  /*1ca0*/  UIADD3 UR5, UPT, UPT, UR7, UR5, URZ ;  /* 0x0000000507057290 */ /* 0x000fe2000fffe0ff */
[----:B------:R-:W-:-:S03]  /*1cb0*/  VIADD R2, R4, 0x8430 ;  /* 0x0000843004027836 */ /* 0x000fc60000000000 */
[----:B------:R-:W-:Y:S01]  /*1cc0*/  SHF.R.U32.HI R72, RZ, 0x3, R0 ;  /* 0x00000003ff487819 */ /* 0x000fe20000011600 */
[----:B------:R-:W-:Y:S01]  /*1cd0*/  USHF.R.U32.HI UR14, URZ, UR19, UR5 ;  /* 0x00000013ff0e7299 */ /* 0x000fe20008011605 */
[C---:B------:R-:W-:Y:S01]  /*1ce0*/  VIADD R6, R4.reuse, 0x430 ;  /* 0x0000043004067836 */ /* 0x040fe20000000000 */
[----:B------:R-:W-:Y:S01]  /*1cf0*/  SHF.R.U32.HI R73, RZ, 0x3, R2 ;  /* 0x00000003ff497819 */ /* 0x000fe20000011602 */
[----:B------:R-:W-:Y:S01]  /*1d00*/  VIADD R5, R4, 0x420 ;  /* 0x0000042004057836 */ /* 0x000fe20000000000 */
[----:B------:R-:W-:Y:S01]  /*1d10*/  UIADD3 UR14, UPT, UPT, -UR14, URZ, URZ ;  /* 0x000000ff0e0e7290 */ /* 0x000fe2000fffe1ff */
[----:B------:R-:W-:Y:S01]  /*1d20*/  LOP3.LUT R72, R0, 0x30, R72, 0x78, !PT ;  /* 0x0000003000487812 */ /* 0x000fe200078e7848 */
[----:B------:R-:W-:Y:S01]  /*1d30*/  VIADD R0, R4, 0x8400 ;  /* 0x0000840004007836 */ /* 0x000fe20000000000 */
[----:B------:R-:W-:Y:S01]  /*1d40*/  LOP3.LUT R73, R2, 0x30, R73, 0x78, !PT ;  /* 0x0000003002497812 */ /* 0x000fe200078e7849 */
[----:B------:R-:W-:Y:S01]  /*1d50*/  UIMAD UR14, UR4, UR14, UR27 ;  /* 0x0000000e040e72a4 */ /* 0x000fe2000f8e021b */
[----:B------:R-:W-:Y:S01]  /*1d60*/  VIADD R2, R4, 0x8410 ;  /* 0x0000841004027836 */ /* 0x000fe20000000000 */
[----:B------:R-:W4:Y:S01]  /*1d70*/  LDCU.64 UR4, c[0x0][0x5d8] ;  /* 0x0000bb00ff0477ac */ /* 0x000f220008000a00 */
[----:B------:R-:W-:-:S02]  /*1d80*/  SHF.R.U32.HI R70, RZ, 0x3, R0 ;  /* 0x00000003ff467819 */ /* 0x000fc40000011600 */
[----:B------:R-:W-:Y:S01]  /*1d90*/  SHF.R.U32.HI R69, RZ, 0x3, R6 ;  /* 0x00000003ff457819 */ /* 0x000fe20000011606 */
[----:B-1----:R-:W-:Y:S01]  /*1da0*/  UIMAD.WIDE.U32 UR6, UR14, UR6, URZ ;  /* 0x000000060e0672a5 */ /* 0x002fe2000f8e00ff */
[----:B------:R-:W-:Y:S01]  /*1db0*/  LOP3.LUT R70, R0, 0x30, R70, 0x78, !PT ;  /* 0x0000003000467812 */ /* 0x000fe200078e7846 */
[C---:B------:R-:W-:Y:S01]  /*1dc0*/  VIADD R0, R4.reuse, 0x400 ;  /* 0x0000040004007836 */ /* 0x040fe20000000000 */
[----:B------:R-:W-:Y:S01]  /*1dd0*/  SHF.R.U32.HI R71, RZ, 0x3, R2 ;  /* 0x00000003ff477819 */ /* 0x000fe20000011602 */
[----:B------:R-:W-:Y:S01]  /*1de0*/  UIADD3 UR6, UPT, UPT, UR14, -UR7, URZ ;  /* 0x800000070e067290 */ /* 0x000fe2000fffe0ff */
[----:B------:R-:W-:Y:S01]  /*1df0*/  VIADD R4, R4, 0x410 ;  /* 0x0000041004047836 */ /* 0x000fe20000000000 */
[----:B------:R-:W-:Y:S02]  /*1e00*/  SHF.R.U32.HI R68, RZ, 0x3, R5 ;  /* 0x00000003ff447819 */ /* 0x000fe40000011605 */
[----:B------:R-:W-:Y:S01]  /*1e10*/  USHF.R.U32.HI UR6, URZ, UR18, UR6 ;  /* 0x00000012ff067299 */ /* 0x000fe20008011606 */
[----:B------:R-:W-:-:S02]  /*1e20*/  LOP3.LUT R71, R2, 0x30, R71, 0x78, !PT ;  /* 0x0000003002477812 */ /* 0x000fc400078e7847 */
[----:B------:R-:W-:Y:S01]  /*1e30*/  SHF.R.U32.HI R2, RZ, 0x3, R0 ;  /* 0x00000003ff027819 */ /* 0x000fe20000011600 */
[----:B------:R-:W-:Y:S01]  /*1e40*/  UIADD3 UR6, UPT, UPT, UR7, UR6, URZ ;  /* 0x0000000607067290 */ /* 0x000fe2000fffe0ff */
[----:B------:R-:W-:Y:S02]  /*1e50*/  SHF.R.U32.HI R3, RZ, 0x3, R4 ;  /* 0x00000003ff037819 */ /* 0x000fe40000011604 */
[----:B------:R-:W-:Y:S01]  /*1e60*/  LOP3.LUT R2, R0, 0x30, R2, 0x78, !PT ;  /* 0x0000003000027812 */ /* 0x000fe200078e7802 */
[----:B------:R-:W-:Y:S01]  /*1e70*/  USHF.R.U32.HI UR6, URZ, UR17, UR6 ;  /* 0x00000011ff067299 */ /* 0x000fe20008011606 */
[----:B------:R-:W-:Y:S01]  /*1e80*/  LOP3.LUT R69, R6, 0x30, R69, 0x78, !PT ;  /* 0x0000003006457812 */ /* 0x000fe200078e7845 */
[----:B------:R-:W-:Y:S01]  /*1e90*/  IMAD.MOV.U32 R0, RZ, RZ, RZ ;  /* 0x000000ffff007224 */ /* 0x000fe200078e00ff */
[----:B------:R-:W-:Y:S01]  /*1ea0*/  LOP3.LUT R68, R5, 0x30, R68, 0x78, !PT ;  /* 0x0000003005447812 */ /* 0x000fe200078e7844 */
[----:B----4-:R-:W-:Y:S01]  /*1eb0*/  UIMAD.WIDE.U32 UR10, UR6, UR5, URZ ;  /* 0x00000005060a72a5 */ /* 0x010fe2000f8e00ff */
[----:B------:R-:W-:-:S06]  /*1ec0*/  LOP3.LUT R3, R4, 0x30, R3, 0x78, !PT ;  /* 0x0000003004037812 */ /* 0x000fcc00078e7803 */
[----:B------:R-:W-:Y:S02]  /*1ed0*/  UMOV UR7, UR11 ;  /* 0x0000000b00077c82 */ /* 0x000fe40008000000 */
[----:B------:R-:W-:Y:S02]  /*1ee0*/  UIADD3 UR5, UPT, UPT, UR6, -UR7, URZ ;  /* 0x8000000706057290 */ /* 0x000fe4000fffe0ff */
[----:B------:R-:W2:Y:S01]  /*1ef0*/  LDCU UR10, c[0x0][0x370] ;  /* 0x00006e00ff0a77ac */ /* 0x000ea20008000800 */
[----:B------:R-:W1:Y:S01]  /*1f00*/  S2UR UR11, SR_CTAID.X ;  /* 0x00000000000b79c3 */ /* 0x000e620000002500 */
[----:B------:R-:W-:Y:S01]  /*1f10*/  USHF.R.U32.HI UR5, URZ, UR16, UR5 ;  /* 0x00000010ff057299 */ /* 0x000fe20008011605 */
[----:B------:R-:W4:Y:S03]  /*1f20*/  LDCU UR8, c[0x0][0x378] ;  /* 0x00006f00ff0877ac */ /* 0x000f260008000800 */
[----:B------:R-:W-:-:S03]  /*1f30*/  UIADD3 UR5, UPT, UPT, UR7, UR5, URZ ;  /* 0x0000000507057290 */ /* 0x000fc6000fffe0ff */
[----:B------:R-:W5:Y:S01]  /*1f40*/  S2UR UR7, SR_CgaCtaId ;  /* 0x00000000000779c3 */ /* 0x000f620000008800 */
[----:B------:R-:W-:-:S04]  /*1f50*/  USHF.R.U32.HI UR5, URZ, UR15, UR5 ;  /* 0x0000000fff057299 */ /* 0x000fc80008011605 */
[----:B------:R-:W-:Y:S02]  /*1f60*/  UIADD3 UR5, UPT, UPT, -UR5, URZ, URZ ;  /* 0x000000ff05057290 */ /* 0x000fe4000fffe1ff */
[----:B--2---:R-:W-:Y:S02]  /*1f70*/  UIMAD UR10, UR12, UR10, URZ ;  /* 0x0000000a0c0a72a4 */ /* 0x004fe4000f8e02ff */
[----:B------:R-:W-:Y:S01]  /*1f80*/  UIMAD UR5, UR4, UR5, UR6 ;  /* 0x00000005040572a4 */ /* 0x000fe2000f8e0206 */
[----:B------:R-:W2:Y:S01]  /*1f90*/  LDCU UR4, c[0x0][0x5cc] ;  /* 0x0000b980ff0477ac */ /* 0x000ea20008000800 */
[----:B----4-:R-:W-:Y:S02]  /*1fa0*/  UIMAD UR8, UR10, UR8, URZ ;  /* 0x000000080a0872a4 */ /* 0x010fe4000f8e02ff */
[----:B-1----:R-:W-:Y:S02]  /*1fb0*/  USHF.L.U32 UR11, UR11, 0x7, URZ ;  /* 0x000000070b0b7899 */ /* 0x002fe400080006ff */
[----:B------:R-:W-:-:S02]  /*1fc0*/  ULEA.HI UR26, UR8, UR8, URZ, 0x1 ;  /* 0x00000008081a7291 */ /* 0x000fc4000f8f08ff */
[----:B------:R-:W-:Y:S02]  /*1fd0*/  UIADD3 UR6, UPT, UPT, -UR6, URZ, URZ ;  /* 0x000000ff06067290 */ /* 0x000fe4000fffe1ff */
[----:B-----5:R-:W-:Y:S02]  /*1fe0*/  ULEA UR7, UR7, UR9, 0x18 ;  /* 0x0000000907077291 */ /* 0x020fe4000f8ec0ff */
[----:B------:R-:W-:Y:S02]  /*1ff0*/  ULOP3.LUT UR11, UR11, 0x80, URZ, 0xc0, !UPT ;  /* 0x000000800b0b7892 */ /* 0x000fe4000f8ec0ff */
[----:B------:R-:W-:Y:S02]  /*2000*/  USHF.R.S32.HI UR26, URZ, 0x1, UR26 ;  /* 0x00000001ff1a7899 */ /* 0x000fe4000801141a */
[----:B--23--:R-:W-:-:S12]  /*2010*/  UIMAD UR14, UR4, UR6, UR14 ;  /* 0x00000006040e72a4 */ /* 0x00cfd8000f8e020e */
.L_x_39:
[----:B------:R-:W-:Y:S01]  /*2020*/  ULEA UR22, UR23, UR7, 0x3 ;  /* 0x0000000717167291 */ /* 0x000fe2000f8e18ff */
[----:B------:R-:W-:Y:S01]  /*2030*/  SHF.L.U32 R6, R0, 0x1f, RZ ;  /* 0x0000001f00067819 */ /* 0x000fe200000006ff */
[----:B------:R-:W1:Y:S01]  /*2040*/  S2UR UR29, SR_CgaCtaId ;  /* 0x00000000001d79c3 */ /* 0x000e620000008800 */
[----:B------:R-:W-:Y:S02]  /*2050*/  UIADD3 UR40, UP1, UPT, UR30, 0x140, URZ ;  /* 0x000001401e287890 */ /* 0x000fe4000ff3e0ff */
[----:B------:R-:W-:Y:S01]  /*2060*/  UIADD3 UR38, UP0, UPT, UR30, 0x1c0, URZ ;  /* 0x000001c01e267890 */ /* 0x000fe2000ff1e0ff */
[----:B------:R-:W-:Y:S01]  /*2070*/  UMOV UR4, 0x400 ;  /* 0x0000040000047882 */ /* 0x000fe20000000000 */
[----:B------:R-:W-:Y:S02]  /*2080*/  USHF.L.U32 UR13, UR5, 0x8, URZ ;  /* 0x00000008050d7899 */ /* 0x000fe400080006ff */
[----:B------:R-:W2:Y:S01]  /*2090*/  SYNCS.PHASECHK.TRANS64.TRYWAIT P0, [UR22+0x30], R6 ;  /* 0x00003006ff0075a7 */ /* 0x000ea20008001116 */
[----:B------:R-:W-:-:S02]  /*20a0*/  ULEA UR36, UR23, UR25, 0x8 ;  /* 0x0000001917247291 */ /* 0x000fc4000f8e40ff */
[----:B------:R-:W-:Y:S01]  /*20b0*/  USHF.L.U32 UR35, UR24, 0x3, URZ ;  /* 0x0000000318237899 */ /* 0x000fe200080006ff */
[----:B------:R-:W3:Y:S01]  /*20c0*/  LDCU UR32, c[0x0][0x5e4] ;  /* 0x0000bc80ff2077ac */ /* 0x000ee20008000800 */
[----:B------:R-:W-:Y:S02]  /*20d0*/  ULEA UR14, UR14, UR11, 0x8 ;  /* 0x0000000b0e0e7291 */ /* 0x000fe4000f8e40ff */
[----:B------:R-:W-:Y:S02]  /*20e0*/  USHF.L.U32 UR5, UR5, 0x7, URZ ;  /* 0x0000000705057899 */ /* 0x000fe400080006ff */
[----:B------:R-:W-:Y:S02]  /*20f0*/  UIADD3.X UR41, UPT, UPT, URZ, UR31, URZ, UP1, !UPT ;  /* 0x0000001fff297290 */ /* 0x000fe40008ffe4ff */
[----:B------:R-:W-:Y:S02]  /*2100*/  UIADD3.X UR39, UPT, UPT, URZ, UR31, URZ, UP0, !UPT ;  /* 0x0000001fff277290 */ /* 0x000fe400087fe4ff */
[----:B-1----:R-:W-:Y:S01]  /*2110*/  ULEA UR29, UR29, UR4, 0x18 ;  /* 0x000000041d1d7291 */ /* 0x002fe2000f8ec0ff */
[----:B--23--:R-:W-:Y:S11]  /*2120*/  @!P0 BRA `(.L_x_36) ;  /* 0x0000001c00f48947 */ /* 0x00cff60003800000 */
.L_x_53:
[----:B------:R-:W-:Y:S01]  /*2130*/  UMOV UR34, 0x1 ;  /* 0x0000000100227882 */ /* 0x000fe20000000000 */
[----:B------:R-:W-:-:S05]  /*2140*/  UMOV UR33, UR35 ;  /* 0x0000002300217c82 */ /* 0x000fca0008000000 */
.L_x_38:
[----:B-1----:R-:W-:Y:S01]  /*2150*/  LDTM.x32 R36, tmem[UR36+0x20] ;  /* 0x00002024002479ee */ /* 0x002fe200082c0000 */
[----:B-1----:R-:W1:Y:S01]  /*2160*/  LDTM.x32 R4, tmem[UR36] ;  /* 0x00000024000479ee */ /* 0x002e6200082c0000 */
[----:B------:R-:W-:Y:S02]  /*2170*/  USHF.R.S32.HI UR12, URZ, 0x1f, UR33 ;  /* 0x0000001fff0c7899 */ /* 0x000fe40008011421 */
[----:B------:R-:W-:Y:S02]  /*2180*/  UIADD3 UR4, UPT, UPT, UR33, 0x1, URZ ;  /* 0x0000000121047890 */ /* 0x000fe4000fffe0ff */
[----:B------:R-:W-:Y:S02]  /*2190*/  ULEA.HI UR12, UR12, UR33, URZ, 0x2 ;  /* 0x000000210c0c7291 */ /* 0x000fe4000f8f10ff */
[----:B------:R-:W-:Y:S02]  /*21a0*/  USHF.R.S32.HI UR8, URZ, 0x1f, UR4 ;  /* 0x0000001fff087899 */ /* 0x000fe40008011404 */
[----:B------:R-:W-:-:S02]  /*21b0*/  ULOP3.LUT UR12, UR12, 0xfffffffc, URZ, 0xc0, !UPT ;  /* 0xfffffffc0c0c7892 */ /* 0x000fc4000f8ec0ff */
[----:B------:R-:W-:Y:S02]  /*21c0*/  ULEA.HI UR8, UR8, UR4, URZ, 0x2 ;  /* 0x0000000408087291 */ /* 0x000fe4000f8f10ff */
[----:B------:R-:W-:Y:S02]  /*21d0*/  UIADD3 UR12, UPT, UPT, -UR12, UR33, URZ ;  /* 0x000000210c0c7290 */ /* 0x000fe4000fffe1ff */
[----:B------:R-:W-:Y:S02]  /*21e0*/  ULOP3.LUT UR8, UR8, 0xfffffffc, URZ, 0xc0, !UPT ;  /* 0xfffffffc08087892 */ /* 0x000fe4000f8ec0ff */
[----:B------:R-:W-:Y:S02]  /*21f0*/  UISETP.NE.AND UP0, UPT, UR21, URZ, UPT ;  /* 0x000000ff1500728c */ /* 0x000fe4000bf05270 */
[----:B------:R-:W-:Y:S01]  /*2200*/  MOV R74, UR12 ;  /* 0x0000000c004a7c02 */ /* 0x000fe20008000f00 */
[----:B------:R-:W-:Y:S02]  /*2210*/  UIADD3 UR8, UPT, UPT, UR4, -UR8, URZ ;  /* 0x8000000804087290 */ /* 0x000fe4000fffe0ff */
[----:B------:R-:W-:Y:S01]  /*2220*/  ULEA.HI UR4, UR35, UR35, URZ, 0x1 ;  /* 0x0000002323047291 */ /* 0x000fe2000f8f08ff */
[----:B------:R-:W-:Y:S01]  /*2230*/  LEA R79, R74, R2, 0xd ;  /* 0x000000024a4f7211 */ /* 0x000fe200078e68ff */
[----:B-1----:R-:W-:Y:S01]  /*2240*/  FMUL R75, R7, UR32 ;  /* 0x00000020074b7c20 */ /* 0x002fe20008400000 */
[----:B------:R-:W-:Y:S01]  /*2250*/  FMUL R76, R6, UR32 ;  /* 0x00000020064c7c20 */ /* 0x000fe20008400000 */
[----:B------:R-:W-:Y:S01]  /*2260*/  FMUL R77, R5, UR32 ;  /* 0x00000020054d7c20 */ /* 0x000fe20008400000 */
[----:B------:R-:W-:Y:S01]  /*2270*/  FMUL R78, R4, UR32 ;  /* 0x00000020044e7c20 */ /* 0x000fe20008400000 */
[----:B------:R-:W-:Y:S01]  /*2280*/  FMUL R9, R9, UR32 ;  /* 0x0000002009097c20 */ /* 0x000fe20008400000 */
[----:B------:R-:W-:Y:S01]  /*2290*/  FMUL R8, R8, UR32 ;  /* 0x0000002008087c20 */ /* 0x000fe20008400000 */
[----:B------:R-:W-:Y:S01]  /*22a0*/  FMUL R11, R11, UR32 ;  /* 0x000000200b0b7c20 */ /* 0x000fe20008400000 */
[----:B------:R-:W-:Y:S01]  /*22b0*/  FMUL R10, R10, UR32 ;  /* 0x000000200a0a7c20 */ /* 0x000fe20008400000 */
[----:B------:R-:W-:Y:S01]  /*22c0*/  F2FP.BF16.F32.PACK_AB R5, R75, R76 ;  /* 0x0000004c4b05723e */ /* 0x000fe200000010ff */
[----:B------:R-:W-:Y:S01]  /*22d0*/  FMUL R53, R53, UR32 ;  /* 0x0000002035357c20 */ /* 0x000fe20008400000 */
[----:B------:R-:W-:Y:S01]  /*22e0*/  F2FP.BF16.F32.PACK_AB R4, R77, R78 ;  /* 0x0000004e4d04723e */ /* 0x000fe200000010ff */
[----:B------:R-:W-:Y:S01]  /*22f0*/  FMUL R52, R52, UR32 ;  /* 0x0000002034347c20 */ /* 0x000fe20008400000 */
[----:B------:R-:W-:Y:S01]  /*2300*/  F2FP.BF16.F32.PACK_AB R6, R9, R8 ;  /* 0x000000080906723e */ /* 0x000fe200000010ff */
[----:B------:R-:W-:Y:S01]  /*2310*/  FMUL R13, R13, UR32 ;  /* 0x000000200d0d7c20 */ /* 0x000fe20008400000 */
[----:B------:R-:W-:Y:S01]  /*2320*/  F2FP.BF16.F32.PACK_AB R7, R11, R10 ;  /* 0x0000000a0b07723e */ /* 0x000fe200000010ff */
[----:B------:R-:W-:Y:S01]  /*2330*/  FMUL R12, R12, UR32 ;  /* 0x000000200c0c7c20 */ /* 0x000fe20008400000 */
[----:B------:R-:W-:Y:S01]  /*2340*/  FMUL R14, R14, UR32 ;  /* 0x000000200e0e7c20 */ /* 0x000fe20008400000 */
[----:B------:R-:W-:Y:S01]  /*2350*/  FMUL R17, R17, UR32 ;  /* 0x0000002011117c20 */ /* 0x000fe20008400000 */
[----:B------:R-:W-:Y:S01]  /*2360*/  FMUL R16, R16, UR32 ;  /* 0x0000002010107c20 */ /* 0x000fe20008400000 */
[----:B------:R1:W-:Y:S01]  /*2370*/  STS.128 [R79], R4 ;  /* 0x000000044f007388 */ /* 0x0003e20000000c00 */
[----:B------:R-:W-:Y:S01]  /*2380*/  FMUL R19, R19, UR32 ;  /* 0x0000002013137c20 */ /* 0x000fe20008400000 */
[----:B------:R-:W-:Y:S01]  /*2390*/  FMUL R80, R18, UR32 ;  /* 0x0000002012507c20 */ /* 0x000fe20008400000 */
[----:B------:R-:W-:Y:S01]  /*23a0*/  LEA R82, R74, R3, 0xd ;  /* 0x000000034a527211 */ /* 0x000fe200078e68ff */
[----:B------:R-:W-:Y:S01]  /*23b0*/  FMUL R54, R54, UR32 ;  /* 0x0000002036367c20 */ /* 0x000fe20008400000 */
        /* <DEDUP_REMOVED lines=8> */
[----:B------:R-:W-:Y:S01]  /*2440*/  FMUL R86, R56, -1.4426950216293334961 ;  /* 0xbfb8aa3b38567820 */ /* 0x000fe20000400000 */
[----:B------:R-:W-:Y:S01]  /*2450*/  FMUL R55, R55, UR32 ;  /* 0x0000002037377c20 */ /* 0x000fe20008400000 */
[----:B------:R-:W-:Y:S01]  /*2460*/  FMUL R57, R57, UR32 ;  /* 0x0000002039397c20 */ /* 0x000fe20008400000 */
[----:B------:R-:W-:Y:S01]  /*2470*/  LEA R24, R74, R68, 0xd ;  /* 0x000000444a187211 */ /* 0x000fe200078e68ff */
[----:B------:R-:W-:Y:S01]  /*2480*/  FMUL R45, R45, UR32 ;  /* 0x000000202d2d7c20 */ /* 0x000fe20008400000 */
[----:B------:R-:W-:Y:S01]  /*2490*/  FMUL R81, R55, -1.4426950216293334961 ;  /* 0xbfb8aa3b37517820 */ /* 0x000fe20000400000 */
[----:B------:R-:W-:Y:S01]  /*24a0*/  FMUL R84, R57, -1.4426950216293334961 ;  /* 0xbfb8aa3b39547820 */ /* 0x000fe20000400000 */
[----:B------:R-:W-:Y:S01]  /*24b0*/  MUFU.EX2 R86, R86 ;  /* 0x0000005600567308 */ /* 0x000fe20000000800 */
[----:B------:R-:W-:Y:S01]  /*24c0*/  FMUL R47, R47, UR32 ;  /* 0x000000202f2f7c20 */ /* 0x000fe20008400000 */
[----:B------:R-:W-:Y:S01]  /*24d0*/  FMUL R48, R48, UR32 ;  /* 0x0000002030307c20 */ /* 0x000fe20008400000 */
[----:B------:R-:W-:Y:S01]  /*24e0*/  FMUL R49, R49, UR32 ;  /* 0x0000002031317c20 */ /* 0x000fe20008400000 */
[----:B------:R-:W-:Y:S01]  /*24f0*/  FMUL R50, R50, UR32 ;  /* 0x0000002032327c20 */ /* 0x000fe20008400000 */
[----:B------:R-:W-:Y:S01]  /*2500*/  FMUL R44, R44, UR32 ;  /* 0x000000202c2c7c20 */ /* 0x000fe20008400000 */
[----:B------:R-:W-:Y:S01]  /*2510*/  FMUL R88, R48, -1.4426950216293334961 ;  /* 0xbfb8aa3b30587820 */ /* 0x000fe20000400000 */
[----:B------:R-:W-:Y:S01]  /*2520*/  FMUL R87, R49, -1.4426950216293334961 ;  /* 0xbfb8aa3b31577820 */ /* 0x000fe20000400000 */
[----:B------:R-:W2:Y:S01]  /*2530*/  MUFU.EX2 R81, R81 ;  /* 0x0000005100517308 */ /* 0x000ea20000000800 */
[----:B------:R-:W-:Y:S01]  /*2540*/  FMUL R90, R50, -1.4426950216293334961 ;  /* 0xbfb8aa3b325a7820 */ /* 0x000fe20000400000 */
[----:B------:R-:W-:Y:S01]  /*2550*/  FMUL R51, R51, UR32 ;  /* 0x0000002033337c20 */ /* 0x000fe20008400000 */
[----:B-1----:R-:W-:Y:S01]  /*2560*/  FMUL R4, R53, -1.4426950216293334961 ;  /* 0xbfb8aa3b35047820 */ /* 0x002fe20000400000 */
[----:B------:R-:W-:Y:S01]  /*2570*/  FMUL R79, R15, UR32 ;  /* 0x000000200f4f7c20 */ /* 0x000fe20008400000 */
[----:B------:R-:W-:Y:S01]  /*2580*/  F2FP.BF16.F32.PACK_AB R6, R17, R16 ;  /* 0x000000101106723e */ /* 0x000fe200000010ff */
[----:B------:R-:W-:Y:S01]  /*2590*/  FMUL R89, R51, -1.4426950216293334961 ;  /* 0xbfb8aa3b33597820 */ /* 0x000fe20000400000 */
[----:B------:R-:W-:Y:S01]  /*25a0*/  F2FP.BF16.F32.PACK_AB R7, R19, R80 ;  /* 0x000000501307723e */ /* 0x000fe200000010ff */
[----:B------:R1:W3:Y:S01]  /*25b0*/  MUFU.EX2 R15, R4 ;  /* 0x00000004000f7308 */ /* 0x0002e20000000800 */
[----:B------:R-:W-:Y:S01]  /*25c0*/  F2FP.BF16.F32.PACK_AB R5, R79, R14 ;  /* 0x0000000e4f05723e */ /* 0x000fe200000010ff */
[----:B------:R-:W-:Y:S01]  /*25d0*/  FMUL R39, R39, UR32 ;  /* 0x0000002027277c20 */ /* 0x000fe20008400000 */
[----:B------:R-:W-:Y:S01]  /*25e0*/  FMUL R46, R46, UR32 ;  /* 0x000000202e2e7c20 */ /* 0x000fe20008400000 */
[----:B------:R-:W-:Y:S01]  /*25f0*/  FMUL R61, R61, UR32 ;  /* 0x000000203d3d7c20 */ /* 0x000fe20008400000 */
[----:B------:R-:W-:Y:S01]  /*2600*/  FMUL R41, R41, UR32 ;  /* 0x0000002029297c20 */ /* 0x000fe20008400000 */
[----:B------:R-:W-:Y:S01]  /*2610*/  FMUL R29, R29, UR32 ;  /* 0x000000201d1d7c20 */ /* 0x000fe20008400000 */
[----:B------:R-:W-:Y:S01]  /*2620*/  FMUL R28, R28, UR32 ;  /* 0x000000201c1c7c20 */ /* 0x000fe20008400000 */
[----:B------:R-:W4:Y:S01]  /*2630*/  MUFU.EX2 R84, R84 ;  /* 0x0000005400547308 */ /* 0x000f220000000800 */
[----:B--2---:R-:W-:Y:S01]  /*2640*/  FADD R81, R81, 1 ;  /* 0x3f80000051517421 */ /* 0x004fe20000000000 */
[----:B------:R-:W-:Y:S01]  /*2650*/  FMUL R31, R31, UR32 ;  /* 0x000000201f1f7c20 */ /* 0x000fe20008400000 */
[----:B------:R-:W-:Y:S01]  /*2660*/  FMUL R30, R30, UR32 ;  /* 0x000000201e1e7c20 */ /* 0x000fe20008400000 */
[----:B------:R-:W-:Y:S01]  /*2670*/  FMUL R33, R33, UR32 ;  /* 0x0000002021217c20 */ /* 0x000fe20008400000 */
[----:B------:R-:W-:Y:S01]  /*2680*/  FMUL R32, R32, UR32 ;  /* 0x0000002020207c20 */ /* 0x000fe20008400000 */
[----:B------:R-:W-:Y:S01]  /*2690*/  FMUL R35, R35, UR32 ;  /* 0x0000002023237c20 */ /* 0x000fe20008400000 */
[----:B------:R-:W-:Y:S01]  /*26a0*/  FMUL R34, R34, UR32 ;  /* 0x0000002022227c20 */ /* 0x000fe20008400000 */
[----:B------:R-:W2:Y:S01]  /*26b0*/  MUFU.EX2 R88, R88 ;  /* 0x0000005800587308 */ /* 0x000ea20000000800 */
[----:B-1----:R-:W-:Y:S01]  /*26c0*/  FMUL R4, R52, -1.4426950216293334961 ;  /* 0xbfb8aa3b34047820 */ /* 0x002fe20000400000 */
[----:B---3--:R-:W-:Y:S01]  /*26d0*/  FADD R15, R15, 1 ;  /* 0x3f8000000f0f7421 */ /* 0x008fe20000000000 */
[----:B------:R-:W-:Y:S01]  /*26e0*/  LEA R74, R74, R69, 0xd ;  /* 0x000000454a4a7211 */ /* 0x000fe200078e68ff */
[----:B------:R-:W-:-:S04]  /*26f0*/  ULOP3.LUT UR4, UR4, 0xfffffffe, URZ, 0xc0, !UPT ;  /* 0xfffffffe04047892 */ /* 0x000fc8000f8ec0ff */
[----:B------:R1:W3:Y:S01]  /*2700*/  MUFU.EX2 R18, R4 ;  /* 0x0000000400127308 */ /* 0x0002e20000000800 */
[----:B----4-:R-:W-:Y:S01]  /*2710*/  FADD R84, R84, 1 ;  /* 0x3f80000054547421 */ /* 0x010fe20000000000 */
[----:B------:R-:W-:-:S06]  /*2720*/  UIADD3 UR4, UPT, UPT, -UR4, UR35, URZ ;  /* 0x0000002304047290 */ /* 0x000fcc000fffe1ff */
[----:B------:R-:W4:Y:S01]  /*2730*/  MUFU.RCP R15, R15 ;  /* 0x0000000f000f7308 */ /* 0x000f220000001000 */
[----:B--2---:R-:W-:-:S07]  /*2740*/  FADD R88, R88, 1 ;  /* 0x3f80000058587421 */ /* 0x004fce0000000000 */
[----:B------:R-:W2:Y:S01]  /*2750*/  MUFU.EX2 R87, R87 ;  /* 0x0000005700577308 */ /* 0x000ea20000000800 */
[----:B-1----:R-:W-:Y:S01]  /*2760*/  F2FP.BF16.F32.PACK_AB R4, R13, R12 ;  /* 0x0000000c0d04723e */ /* 0x002fe200000010ff */
[----:B---3--:R-:W-:-:S04]  /*2770*/  FADD R18, R18, 1 ;  /* 0x3f80000012127421 */ /* 0x008fc80000000000 */
[----:B------:R1:W-:Y:S02]  /*2780*/  STS.128 [R82], R4 ;  /* 0x0000000452007388 */ /* 0x0003e40000000c00 */
[----:B------:R-:W3:Y:S01]  /*2790*/  MUFU.RCP R18, R18 ;  /* 0x0000001200127308 */ /* 0x000ee20000001000 */
[----:B----4-:R-:W-:Y:S01]  /*27a0*/  FMUL R26, R53, R15 ;  /* 0x0000000f351a7220 */ /* 0x010fe20000400000 */
[----:B------:R-:W-:-:S03]  /*27b0*/  FMUL R15, R38, UR32 ;  /* 0x00000020260f7c20 */ /* 0x000fc60008400000 */
[----:B------:R-:W-:-:S03]  /*27c0*/  FMUL R26, R21, R26 ;  /* 0x0000001a151a7220 */ /* 0x000fc60000400000 */
[----:B------:R-:W-:Y:S01]  /*27d0*/  MUFU.RCP R38, R81 ;  /* 0x0000005100267308 */ /* 0x000fe20000001000 */
[----:B--2---:R-:W-:-:S07]  /*27e0*/  FADD R87, R87, 1 ;  /* 0x3f80000057577421 */ /* 0x004fce0000000000 */
[----:B------:R-:W-:Y:S01]  /*27f0*/  MUFU.EX2 R90, R90 ;  /* 0x0000005a005a7308 */ /* 0x000fe20000000800 */
[----:B---3--:R-:W-:-:S07]  /*2800*/  FMUL R18, R52, R18 ;  /* 0x0000001234127220 */ /* 0x008fce0000400000 */
[----:B------:R-:W2:Y:S01]  /*2810*/  MUFU.EX2 R89, R89 ;  /* 0x0000005900597308 */ /* 0x000ea20000000800 */
[----:B-1----:R-:W-:Y:S01]  /*2820*/  FMUL R4, R54, -1.4426950216293334961 ;  /* 0xbfb8aa3b36047820 */ /* 0x002fe20000400000 */
[----:B------:R-:W-:Y:S01]  /*2830*/  FMUL R82, R23, UR32 ;  /* 0x0000002017527c20 */ /* 0x000fe20008400000 */
[----:B------:R-:W-:-:S05]  /*2840*/  F2FP.BF16.F32.PACK_AB R6, R25, R83 ;  /* 0x000000531906723e */ /* 0x000fca00000010ff */
[----:B------:R-:W1:Y:S01]  /*2850*/  MUFU.EX2 R23, R4 ;  /* 0x0000000400177308 */ /* 0x000e620000000800 */
[----:B------:R-:W-:Y:S02]  /*2860*/  F2FP.BF16.F32.PACK_AB R7, R27, R85 ;  /* 0x000000551b07723e */ /* 0x000fe400000010ff */
[----:B------:R-:W-:Y:S01]  /*2870*/  F2FP.BF16.F32.PACK_AB R5, R82, R22 ;  /* 0x000000165205723e */ /* 0x000fe200000010ff */
[----:B--2---:R-:W-:Y:S01]  /*2880*/  FADD R89, R89, 1 ;  /* 0x3f80000059597421 */ /* 0x004fe20000000000 */
[----:B-1----:R-:W-:Y:S01]  /*2890*/  FADD R23, R23, 1 ;  /* 0x3f80000017177421 */ /* 0x002fe20000000000 */
[----:B------:R-:W-:Y:S01]  /*28a0*/  F2FP.BF16.F32.PACK_AB R4, R21, R20 ;  /* 0x000000141504723e */ /* 0x000fe200000010ff */
[----:B------:R-:W-:Y:S02]  /*28b0*/  FMUL R21, R15, -1.4426950216293334961 ;  /* 0xbfb8aa3b0f157820 */ /* 0x000fe40000400000 */
[----:B------:R-:W1:Y:S02]  /*28c0*/  MUFU.RCP R91, R23 ;  /* 0x00000017005b7308 */ /* 0x000e640000001000 */
[----:B------:R2:W-:Y:S06]  /*28d0*/  STS.128 [R24], R4 ;  /* 0x0000000418007388 */ /* 0x0005ec0000000c00 */
[----:B------:R-:W3:Y:S01]  /*28e0*/  MUFU.EX2 R21, R21 ;  /* 0x0000001500157308 */ /* 0x000ee20000000800 */
[----:B-1----:R-:W-:Y:S01]  /*28f0*/  FMUL R91, R54, R91 ;  /* 0x0000005b365b7220 */ /* 0x002fe20000400000 */
[----:B------:R-:W-:-:S06]  /*2900*/  FMUL R23, R39, -1.4426950216293334961 ;  /* 0xbfb8aa3b27177820 */ /* 0x000fcc0000400000 */
[----:B------:R-:W1:Y:S01]  /*2910*/  MUFU.EX2 R23, R23 ;  /* 0x0000001700177308 */ /* 0x000e620000000800 */
[----:B---3--:R-:W-:-:S07]  /*2920*/  FADD R21, R21, 1 ;  /* 0x3f80000015157421 */ /* 0x008fce0000000000 */
[----:B------:R-:W3:Y:S01]  /*2930*/  MUFU.RCP R21, R21 ;  /* 0x0000001500157308 */ /* 0x000ee20000001000 */
[----:B--2---:R-:W-:Y:S01]  /*2940*/  FMUL R4, R45, -1.4426950216293334961 ;  /* 0xbfb8aa3b2d047820 */ /* 0x004fe20000400000 */
[----:B------:R-:W-:Y:S01]  /*2950*/  FMUL R24, R20, R18 ;  /* 0x0000001214187220 */ /* 0x000fe20000400000 */
[----:B------:R-:W-:Y:S01]  /*2960*/  FMUL R20, R36, UR32 ;  /* 0x0000002024147c20 */ /* 0x000fe20008400000 */
[----:B------:R-:W-:Y:S01]  /*2970*/  FMUL R36, R22, R91 ;  /* 0x0000005b16247220 */ /* 0x000fe20000400000 */
[----:B------:R-:W-:Y:S01]  /*2980*/  FADD R22, R86, 1 ;  /* 0x3f80000056167421 */ /* 0x000fe20000000000 */
[----:B------:R-:W-:Y:S01]  /*2990*/  FMUL R6, R47, -1.4426950216293334961 ;  /* 0xbfb8aa3b2f067820 */ /* 0x000fe20000400000 */
[----:B------:R-:W-:Y:S01]  /*29a0*/  FMUL R18, R37, UR32 ;  /* 0x0000002025127c20 */ /* 0x000fe20008400000 */
[----:B------:R-:W2:Y:S01]  /*29b0*/  MUFU.EX2 R4, R4 ;  /* 0x0000000400047308 */ /* 0x000ea20000000800 */
[----:B------:R-:W-:Y:S01]  /*29c0*/  FMUL R37, R55, R38 ;  /* 0x0000002637257220 */ /* 0x000fe20000400000 */
[----:B------:R-:W-:Y:S01]  /*29d0*/  FMUL R5, R44, -1.4426950216293334961 ;  /* 0xbfb8aa3b2c057820 */ /* 0x000fe20000400000 */
[----:B------:R-:W-:Y:S01]  /*29e0*/  FMUL R7, R46, -1.4426950216293334961 ;  /* 0xbfb8aa3b2e077820 */ /* 0x000fe20000400000 */
[----:B------:R-:W-:Y:S01]  /*29f0*/  FMUL R91, R20, -1.4426950216293334961 ;  /* 0xbfb8aa3b145b7820 */ /* 0x000fe20000400000 */
[----:B-1----:R-:W-:Y:S01]  /*2a00*/  FADD R23, R23, 1 ;  /* 0x3f80000017177421 */ /* 0x002fe20000000000 */
[----:B------:R-:W-:Y:S01]  /*2a10*/  FMUL R81, R18, -1.4426950216293334961 ;  /* 0xbfb8aa3b12517820 */ /* 0x000fe20000400000 */
[----:B------:R-:W-:Y:S01]  /*2a20*/  FMUL R37, R82, R37 ;  /* 0x0000002552257220 */ /* 0x000fe20000400000 */
[----:B------:R-:W1:Y:S01]  /*2a30*/  MUFU.RCP R22, R22 ;  /* 0x0000001600167308 */ /* 0x000e620000001000 */
[----:B---3--:R-:W-:Y:S01]  /*2a40*/  FMUL R21, R15, R21 ;  /* 0x000000150f157220 */ /* 0x008fe20000400000 */
[----:B------:R-:W-:-:S06]  /*2a50*/  FMUL R82, R41, -1.4426950216293334961 ;  /* 0xbfb8aa3b29527820 */ /* 0x000fcc0000400000 */
[----:B------:R-:W3:Y:S01]  /*2a60*/  MUFU.EX2 R6, R6 ;  /* 0x0000000600067308 */ /* 0x000ee20000000800 */
[----:B--2---:R-:W-:-:S07]  /*2a70*/  FADD R4, R4, 1 ;  /* 0x3f80000004047421 */ /* 0x004fce0000000000 */
[----:B------:R-:W2:Y:S01]  /*2a80*/  MUFU.RCP R86, R84 ;  /* 0x0000005400567308 */ /* 0x000ea20000001000 */
[----:B-1----:R-:W-:-:S04]  /*2a90*/  FMUL R22, R56, R22 ;  /* 0x0000001638167220 */ /* 0x002fc80000400000 */
[----:B------:R-:W-:Y:S01]  /*2aa0*/  FMUL R38, R83, R22 ;  /* 0x0000001653267220 */ /* 0x000fe20000400000 */
[----:B------:R-:W-:Y:S01]  /*2ab0*/  FMUL R83, R42, UR32 ;  /* 0x000000202a537c20 */ /* 0x000fe20008400000 */
[----:B------:R-:W-:Y:S01]  /*2ac0*/  FMUL R22, R40, UR32 ;  /* 0x0000002028167c20 */ /* 0x000fe20008400000 */
[----:B------:R-:W1:Y:S01]  /*2ad0*/  MUFU.RCP R84, R4 ;  /* 0x0000000400547308 */ /* 0x000e620000001000 */
[----:B---3--:R-:W-:-:S07]  /*2ae0*/  FADD R6, R6, 1 ;  /* 0x3f80000006067421 */ /* 0x008fce0000000000 */
[----:B------:R-:W3:Y:S01]  /*2af0*/  MUFU.EX2 R5, R5 ;  /* 0x0000000500057308 */ /* 0x000ee20000000800 */
[----:B--2---:R-:W-:-:S04]  /*2b00*/  FMUL R86, R57, R86 ;  /* 0x0000005639567220 */ /* 0x004fc80000400000 */
[----:B------:R-:W-:Y:S01]  /*2b10*/  FMUL R25, R25, R86 ;  /* 0x0000005619197220 */ /* 0x000fe20000400000 */
[----:B------:R-:W-:Y:S02]  /*2b20*/  FMUL R86, R58, UR32 ;  /* 0x000000203a567c20 */ /* 0x000fe40008400000 */
[----:B------:R-:W2:Y:S01]  /*2b30*/  MUFU.EX2 R7, R7 ;  /* 0x0000000700077308 */ /* 0x000ea20000000800 */
[----:B-1----:R-:W-:Y:S01]  /*2b40*/  FMUL R42, R45, R84 ;  /* 0x000000542d2a7220 */ /* 0x002fe20000400000 */
[----:B------:R-:W-:Y:S01]  /*2b50*/  FMUL R84, R59, UR32 ;  /* 0x000000203b547c20 */ /* 0x000fe20008400000 */
[----:B------:R-:W-:Y:S02]  /*2b60*/  FMUL R4, R22, -1.4426950216293334961 ;  /* 0xbfb8aa3b16047820 */ /* 0x000fe40000400000 */
[----:B------:R-:W-:Y:S01]  /*2b70*/  FMUL R42, R13, R42 ;  /* 0x0000002a0d2a7220 */ /* 0x000fe20000400000 */
[----:B------:R-:W-:Y:S02]  /*2b80*/  FMUL R13, R86, -1.4426950216293334961 ;  /* 0xbfb8aa3b560d7820 */ /* 0x000fe40000400000 */
[----:B------:R-:W1:Y:S01]  /*2b90*/  MUFU.RCP R59, R6 ;  /* 0x00000006003b7308 */ /* 0x000e620000001000 */
[----:B---3--:R-:W-:-:S07]  /*2ba0*/  FADD R5, R5, 1 ;  /* 0x3f80000005057421 */ /* 0x008fce0000000000 */
[----:B------:R-:W-:Y:S01]  /*2bb0*/  MUFU.EX2 R91, R91 ;  /* 0x0000005b005b7308 */ /* 0x000fe20000000800 */
[----:B--2---:R-:W-:Y:S01]  /*2bc0*/  FADD R40, R7, 1 ;  /* 0x3f80000007287421 */ /* 0x004fe20000000000 */
[----:B------:R-:W-:-:S06]  /*2bd0*/  FMUL R7, R43, UR32 ;  /* 0x000000202b077c20 */ /* 0x000fcc0008400000 */
[----:B------:R-:W2:Y:S01]  /*2be0*/  MUFU.RCP R5, R5 ;  /* 0x0000000500057308 */ /* 0x000ea20000001000 */
[----:B-1----:R-:W-:Y:S01]  /*2bf0*/  FMUL R58, R47, R59 ;  /* 0x0000003b2f3a7220 */ /* 0x002fe20000400000 */
[----:B------:R-:W-:-:S03]  /*2c00*/  FMUL R6, R84, -1.4426950216293334961 ;  /* 0xbfb8aa3b54067820 */ /* 0x000fc60000400000 */
[----:B------:R-:W-:Y:S01]  /*2c10*/  FMUL R58, R79, R58 ;  /* 0x0000003a4f3a7220 */ /* 0x000fe20000400000 */
[----:B------:R-:W-:Y:S02]  /*2c20*/  FADD R79, R90, 1 ;  /* 0x3f8000005a4f7421 */ /* 0x000fe40000000000 */
[----:B------:R-:W1:Y:S08]  /*2c30*/  MUFU.RCP R59, R88 ;  /* 0x00000058003b7308 */ /* 0x000e700000001000 */
[----:B------:R3:W4:Y:S01]  /*2c40*/  MUFU.RCP R88, R87 ;  /* 0x0000005700587308 */ /* 0x0007220000001000 */
[----:B--2---:R-:W-:-:S07]  /*2c50*/  FMUL R5, R44, R5 ;  /* 0x000000052c057220 */ /* 0x004fce0000400000 */
[----:B------:R-:W2:Y:S01]  /*2c60*/  MUFU.RCP R79, R79 ;  /* 0x0000004f004f7308 */ /* 0x000ea20000001000 */
[----:B-1----:R-:W-:-:S04]  /*2c70*/  FMUL R59, R48, R59 ;  /* 0x0000003b303b7220 */ /* 0x002fc80000400000 */
[----:B------:R-:W-:-:S03]  /*2c80*/  FMUL R59, R16, R59 ;  /* 0x0000003b103b7220 */ /* 0x000fc60000400000 */
[----:B------:R-:W-:Y:S01]  /*2c90*/  MUFU.RCP R23, R23 ;  /* 0x0000001700177308 */ /* 0x000fe20000001000 */
[----:B---3--:R-:W-:Y:S01]  /*2ca0*/  FMUL R87, R60, UR32 ;  /* 0x000000203c577c20 */ /* 0x008fe20008400000 */
[----:B----4-:R-:W-:-:S03]  /*2cb0*/  FMUL R60, R49, R88 ;  /* 0x00000058313c7220 */ /* 0x010fc60000400000 */
[----:B------:R-:W-:Y:S01]  /*2cc0*/  FMUL R16, R87, -1.4426950216293334961 ;  /* 0xbfb8aa3b57107820 */ /* 0x000fe20000400000 */
[----:B------:R-:W-:Y:S01]  /*2cd0*/  FMUL R60, R17, R60 ;  /* 0x0000003c113c7220 */ /* 0x000fe20000400000 */
[----:B------:R-:W-:Y:S01]  /*2ce0*/  FMUL R17, R63, UR32 ;  /* 0x000000203f117c20 */ /* 0x000fe20008400000 */
[----:B------:R-:W1:Y:S01]  /*2cf0*/  MUFU.RCP R88, R89 ;  /* 0x0000005900587308 */ /* 0x000e620000001000 */
[----:B--2---:R-:W-:-:S04]  /*2d00*/  FMUL R79, R50, R79 ;  /* 0x0000004f324f7220 */ /* 0x004fc80000400000 */
[----:B------:R-:W-:Y:S01]  /*2d10*/  FMUL R79, R80, R79 ;  /* 0x0000004f504f7220 */ /* 0x000fe20000400000 */
[----:B------:R-:W-:Y:S02]  /*2d20*/  FADD R80, R91, 1 ;  /* 0x3f8000005b507421 */ /* 0x000fe40000000000 */
[----:B------:R2:W3:Y:S08]  /*2d30*/  MUFU.RCP R43, R40 ;  /* 0x00000028002b7308 */ /* 0x0004f00000001000 */
[----:B------:R-:W4:Y:S01]  /*2d40*/  MUFU.EX2 R4, R4 ;  /* 0x0000000400047308 */ /* 0x000f220000000800 */
[----:B-1----:R-:W-:Y:S01]  /*2d50*/  FMUL R63, R51, R88 ;  /* 0x00000058333f7220 */ /* 0x002fe20000400000 */
[----:B------:R-:W-:-:S03]  /*2d60*/  FMUL R88, R17, -1.4426950216293334961 ;  /* 0xbfb8aa3b11587820 */ /* 0x000fc60000400000 */
[----:B------:R-:W-:Y:S01]  /*2d70*/  FMUL R63, R19, R63 ;  /* 0x0000003f133f7220 */ /* 0x000fe20000400000 */
[----:B------:R-:W-:Y:S01]  /*2d80*/  FMUL R19, R62, UR32 ;  /* 0x000000203e137c20 */ /* 0x000fe20008400000 */
[----:B------:R-:W-:Y:S01]  /*2d90*/  FMUL R62, R76, R21 ;  /* 0x000000154c3e7220 */ /* 0x000fe20000400000 */
[----:B------:R-:W1:Y:S01]  /*2da0*/  MUFU.RCP R80, R80 ;  /* 0x0000005000507308 */ /* 0x000e620000001000 */
[----:B--2---:R-:W-:Y:S01]  /*2db0*/  FMUL R40, R12, R5 ;  /* 0x000000050c287220 */ /* 0x004fe20000400000 */
[----:B------:R-:W-:Y:S01]  /*2dc0*/  FMUL R12, R83, -1.4426950216293334961 ;  /* 0xbfb8aa3b530c7820 */ /* 0x000fe20000400000 */
[----:B------:R-:W-:Y:S01]  /*2dd0*/  FMUL R5, R7, -1.4426950216293334961 ;  /* 0xbfb8aa3b07057820 */ /* 0x000fe20000400000 */
[----:B------:R-:W-:Y:S01]  /*2de0*/  FMUL R21, R65, UR32 ;  /* 0x0000002041157c20 */ /* 0x000fe20008400000 */
[----:B------:R-:W-:Y:S01]  /*2df0*/  FMUL R65, R39, R23 ;  /* 0x0000001727417220 */ /* 0x000fe20000400000 */
[----:B---3--:R-:W-:Y:S01]  /*2e00*/  FMUL R43, R46, R43 ;  /* 0x0000002b2e2b7220 */ /* 0x008fe20000400000 */
[----:B------:R-:W-:Y:S01]  /*2e10*/  FMUL R23, R64, UR32 ;  /* 0x0000002040177c20 */ /* 0x000fe20008400000 */
[----:B------:R-:W-:Y:S01]  /*2e20*/  MUFU.EX2 R13, R13 ;  /* 0x0000000d000d7308 */ /* 0x000fe20000000800 */
[----:B----4-:R-:W-:Y:S01]  /*2e30*/  FADD R4, R4, 1 ;  /* 0x3f80000004047421 */ /* 0x010fe20000000000 */
[----:B------:R-:W-:Y:S01]  /*2e40*/  FMUL R64, R75, R65 ;  /* 0x000000414b407220 */ /* 0x000fe20000400000 */
[----:B------:R-:W-:Y:S01]  /*2e50*/  FMUL R43, R14, R43 ;  /* 0x0000002b0e2b7220 */ /* 0x000fe20000400000 */
[----:B------:R-:W-:Y:S01]  /*2e60*/  FMUL R93, R19, -1.4426950216293334961 ;  /* 0xbfb8aa3b135d7820 */ /* 0x000fe20000400000 */
[----:B------:R-:W-:Y:S01]  /*2e70*/  FMUL R75, R67, UR32 ;  /* 0x00000020434b7c20 */ /* 0x000fe20008400000 */
[----:B------:R-:W-:Y:S01]  /*2e80*/  FMUL R14, R61, -1.4426950216293334961 ;  /* 0xbfb8aa3b3d0e7820 */ /* 0x000fe20000400000 */
[----:B------:R-:W-:Y:S01]  /*2e90*/  FMUL R90, R21, -1.4426950216293334961 ;  /* 0xbfb8aa3b155a7820 */ /* 0x000fe20000400000 */
[----:B------:R-:W2:Y:S01]  /*2ea0*/  MUFU.EX2 R81, R81 ;  /* 0x0000005100517308 */ /* 0x000ea20000000800 */
[----:B-1----:R-:W-:Y:S01]  /*2eb0*/  FMUL R65, R20, R80 ;  /* 0x0000005014417220 */ /* 0x002fe20000400000 */
[----:B------:R-:W-:Y:S01]  /*2ec0*/  FMUL R80, R66, UR32 ;  /* 0x0000002042507c20 */ /* 0x000fe20008400000 */
[----:B------:R-:W-:Y:S01]  /*2ed0*/  FMUL R92, R23, -1.4426950216293334961 ;  /* 0xbfb8aa3b175c7820 */ /* 0x000fe20000400000 */
[----:B------:R-:W-:Y:S01]  /*2ee0*/  FMUL R91, R75, -1.4426950216293334961 ;  /* 0xbfb8aa3b4b5b7820 */ /* 0x000fe20000400000 */
[----:B------:R-:W-:Y:S01]  /*2ef0*/  FMUL R65, R78, R65 ;  /* 0x000000414e417220 */ /* 0x000fe20000400000 */
[----:B------:R-:W-:Y:S01]  /*2f00*/  FMUL R89, R80, -1.4426950216293334961 ;  /* 0xbfb8aa3b50597820 */ /* 0x000fe20000400000 */
[----:B------:R-:W-:Y:S01]  /*2f10*/  F2FP.BF16.F32.PACK_AB R40, R42, R40 ;  /* 0x000000282a28723e */ /* 0x000fe200000010ff */
[----:B------:R-:W1:Y:S01]  /*2f20*/  MUFU.EX2 R12, R12 ;  /* 0x0000000c000c7308 */ /* 0x000e620000000800 */
[----:B------:R-:W-:-:S07]  /*2f30*/  F2FP.BF16.F32.PACK_AB R42, R60, R59 ;  /* 0x0000003b3c2a723e */ /* 0x000fce00000010ff */
[----:B------:R-:W3:Y:S01]  /*2f40*/  MUFU.EX2 R5, R5 ;  /* 0x0000000500057308 */ /* 0x000ee20000000800 */
[----:B--2---:R-:W-:-:S07]  /*2f50*/  FADD R66, R81, 1 ;  /* 0x3f80000051427421 */ /* 0x004fce0000000000 */
[----:B------:R2:W4:Y:S01]  /*2f60*/  MUFU.RCP R67, R4 ;  /* 0x0000000400437308 */ /* 0x0005220000001000 */
[----:B-1----:R-:W-:-:S07]  /*2f70*/  FADD R12, R12, 1 ;  /* 0x3f8000000c0c7421 */ /* 0x002fce0000000000 */
[----:B------:R-:W1:Y:S01]  /*2f80*/  MUFU.EX2 R6, R6 ;  /* 0x0000000600067308 */ /* 0x000e620000000800 */
[----:B---3--:R-:W-:-:S07]  /*2f90*/  FADD R5, R5, 1 ;  /* 0x3f80000005057421 */ /* 0x008fce0000000000 */
[----:B------:R-:W3:Y:S01]  /*2fa0*/  MUFU.EX2 R93, R93 ;  /* 0x0000005d005d7308 */ /* 0x000ee20000000800 */
[----:B--2---:R-:W-:Y:S01]  /*2fb0*/  FADD R4, R13, 1 ;  /* 0x3f8000000d047421 */ /* 0x004fe20000000000 */
[----:B----4-:R-:W-:Y:S01]  /*2fc0*/  FMUL R67, R22, R67 ;  /* 0x0000004316437220 */ /* 0x010fe20000400000 */
[----:B------:R-:W-:-:S03]  /*2fd0*/  F2FP.BF16.F32.PACK_AB R13, R55, R54 ;  /* 0x00000036370d723e */ /* 0x000fc600000010ff */
[----:B------:R-:W-:Y:S01]  /*2fe0*/  FMUL R67, R8, R67 ;  /* 0x0000004308437220 */ /* 0x000fe20000400000 */
[----:B------:R-:W-:Y:S01]  /*2ff0*/  F2FP.BF16.F32.PACK_AB R8, R45, R44 ;  /* 0x0000002c2d08723e */ /* 0x000fe200000010ff */
[----:B------:R-:W2:Y:S01]  /*3000*/  MUFU.EX2 R14, R14 ;  /* 0x0000000e000e7308 */ /* 0x000ea20000000800 */
[----:B-1----:R-:W-:-:S07]  /*3010*/  FADD R6, R6, 1 ;  /* 0x3f80000006067421 */ /* 0x002fce0000000000 */
[----:B------:R-:W1:Y:S01]  /*3020*/  MUFU.EX2 R16, R16 ;  /* 0x0000001000107308 */ /* 0x000e620000000800 */
[----:B---3--:R-:W-:-:S07]  /*3030*/  FADD R81, R93, 1 ;  /* 0x3f8000005d517421 */ /* 0x008fce0000000000 */
[----:B------:R-:W3:Y:S01]  /*3040*/  MUFU.EX2 R90, R90 ;  /* 0x0000005a005a7308 */ /* 0x000ee20000000800 */
[----:B--2---:R-:W-:-:S07]  /*3050*/  FADD R14, R14, 1 ;  /* 0x3f8000000e0e7421 */ /* 0x004fce0000000000 */
[----:B------:R-:W2:Y:S01]  /*3060*/  MUFU.EX2 R92, R92 ;  /* 0x0000005c005c7308 */ /* 0x000ea20000000800 */
[----:B-1----:R-:W-:-:S07]  /*3070*/  FADD R16, R16, 1 ;  /* 0x3f80000010107421 */ /* 0x002fce0000000000 */
[----:B------:R-:W1:Y:S01]  /*3080*/  MUFU.EX2 R88, R88 ;  /* 0x0000005800587308 */ /* 0x000e620000000800 */
[----:B---3--:R-:W-:-:S07]  /*3090*/  FADD R90, R90, 1 ;  /* 0x3f8000005a5a7421 */ /* 0x008fce0000000000 */
[----:B------:R-:W3:Y:S01]  /*30a0*/  MUFU.RCP R4, R4 ;  /* 0x0000000400047308 */ /* 0x000ee20000001000 */
[----:B--2---:R-:W-:-:S07]  /*30b0*/  FADD R92, R92, 1 ;  /* 0x3f8000005c5c7421 */ /* 0x004fce0000000000 */
[----:B------:R-:W2:Y:S01]  /*30c0*/  MUFU.EX2 R82, R82 ;  /* 0x0000005200527308 */ /* 0x000ea20000000800 */
[----:B-1----:R-:W-:-:S07]  /*30d0*/  FADD R88, R88, 1 ;  /* 0x3f80000058587421 */ /* 0x002fce0000000000 */
[----:B------:R-:W1:Y:S01]  /*30e0*/  MUFU.RCP R66, R66 ;  /* 0x0000004200427308 */ /* 0x000e620000001000 */
[----:B---3--:R-:W-:-:S04]  /*30f0*/  FMUL R4, R86, R4 ;  /* 0x0000000456047220 */ /* 0x008fc80000400000 */
[----:B------:R-:W-:Y:S01]  /*3100*/  FMUL R85, R85, R4 ;  /* 0x0000000455557220 */ /* 0x000fe20000400000 */
[----:B------:R-:W-:Y:S02]  /*3110*/  F2FP.BF16.F32.PACK_AB R4, R18, R20 ;  /* 0x000000141204723e */ /* 0x000fe400000010ff */
[----:B------:R-:W3:Y:S01]  /*3120*/  MUFU.EX2 R89, R89 ;  /* 0x0000005900597308 */ /* 0x000ee20000000800 */
[----:B--2---:R-:W-:-:S07]  /*3130*/  FADD R76, R82, 1 ;  /* 0x3f800000524c7421 */ /* 0x004fce0000000000 */
[----:B------:R-:W2:Y:S01]  /*3140*/  MUFU.RCP R12, R12 ;  /* 0x0000000c000c7308 */ /* 0x000ea20000001000 */
[----:B-1----:R-:W-:Y:S01]  /*3150*/  FMUL R66, R18, R66 ;  /* 0x0000004212427220 */ /* 0x002fe20000400000 */
[----:B------:R-:W-:-:S03]  /*3160*/  F2FP.BF16.F32.PACK_AB R18, R21, R23 ;  /* 0x000000171512723e */ /* 0x000fc600000010ff */
[----:B------:R-:W-:-:S03]  /*3170*/  FMUL R66, R77, R66 ;  /* 0x000000424d427220 */ /* 0x000fc60000400000 */
[----:B------:R-:W1:Y:S01]  /*3180*/  MUFU.EX2 R91, R91 ;  /* 0x0000005b005b7308 */ /* 0x000e620000000800 */
[----:B---3--:R-:W-:-:S07]  /*3190*/  FADD R89, R89, 1 ;  /* 0x3f80000059597421 */ /* 0x008fce0000000000 */
[----:B------:R-:W3:Y:S01]  /*31a0*/  MUFU.RCP R5, R5 ;  /* 0x0000000500057308 */ /* 0x000ee20000001000 */
[----:B--2---:R-:W-:-:S04]  /*31b0*/  FMUL R12, R83, R12 ;  /* 0x0000000c530c7220 */ /* 0x004fc80000400000 */
[----:B------:R-:W-:Y:S01]  /*31c0*/  FMUL R77, R10, R12 ;  /* 0x0000000c0a4d7220 */ /* 0x000fe20000400000 */
[----:B------:R-:W-:Y:S02]  /*31d0*/  F2FP.BF16.F32.PACK_AB R12, R53, R52 ;  /* 0x00000034350c723e */ /* 0x000fe400000010ff */
[----:B------:R-:W2:Y:S01]  /*31e0*/  MUFU.RCP R6, R6 ;  /* 0x0000000600067308 */ /* 0x000ea20000001000 */
[----:B-1----:R-:W-:Y:S01]  /*31f0*/  FADD R91, R91, 1 ;  /* 0x3f8000005b5b7421 */ /* 0x002fe20000000000 */
[----:B------:R-:W-:-:S06]  /*3200*/  F2FP.BF16.F32.PACK_AB R10, R49, R48 ;  /* 0x00000030310a723e */ /* 0x000fcc00000010ff */
[----:B------:R-:W1:Y:S01]  /*3210*/  MUFU.RCP R82, R14 ;  /* 0x0000000e00527308 */ /* 0x000e620000001000 */
[C---:B---3--:R-:W-:Y:S01]  /*3220*/  FMUL R5, R7.reuse, R5 ;  /* 0x0000000507057220 */ /* 0x048fe20000400000 */
[----:B------:R-:W-:-:S03]  /*3230*/  F2FP.BF16.F32.PACK_AB R7, R7, R83 ;  /* 0x000000530707723e */ /* 0x000fc600000010ff */
[----:B------:R-:W-:Y:S01]  /*3240*/  FMUL R78, R11, R5 ;  /* 0x000000050b4e7220 */ /* 0x000fe20000400000 */
[----:B------:R-:W-:Y:S02]  /*3250*/  F2FP.BF16.F32.PACK_AB R5, R39, R15 ;  /* 0x0000000f2705723e */ /* 0x000fe400000010ff */
[----:B------:R-:W3:Y:S01]  /*3260*/  MUFU.RCP R81, R81 ;  /* 0x0000005100517308 */ /* 0x000ee20000001000 */
[C---:B--2---:R-:W-:Y:S01]  /*3270*/  FMUL R6, R84.reuse, R6 ;  /* 0x0000000654067220 */ /* 0x044fe20000400000 */
[----:B------:R-:W-:Y:S02]  /*3280*/  F2FP.BF16.F32.PACK_AB R11, R51, R50 ;  /* 0x00000032330b723e */ /* 0x000fe400000010ff */
[----:B------:R-:W-:Y:S01]  /*3290*/  F2FP.BF16.F32.PACK_AB R15, R84, R86 ;  /* 0x00000056540f723e */ /* 0x000fe200000010ff */
[----:B------:R-:W-:Y:S01]  /*32a0*/  FMUL R27, R27, R6 ;  /* 0x000000061b1b7220 */ /* 0x000fe20000400000 */
[----:B------:R-:W-:Y:S02]  /*32b0*/  F2FP.BF16.F32.PACK_AB R6, R41, R22 ;  /* 0x000000162906723e */ /* 0x000fe400000010ff */
[----:B------:R-:W2:Y:S01]  /*32c0*/  MUFU.RCP R16, R16 ;  /* 0x0000001000107308 */ /* 0x000ea20000001000 */
[----:B-1----:R-:W-:Y:S01]  /*32d0*/  FMUL R39, R61, R82 ;  /* 0x000000523d277220 */ /* 0x002fe20000400000 */
[----:B------:R-:W-:-:S02]  /*32e0*/  F2FP.BF16.F32.PACK_AB R22, R33, R32 ;  /* 0x000000202116723e */ /* 0x000fc400000010ff */
[----:B------:R-:W-:Y:S01]  /*32f0*/  F2FP.BF16.F32.PACK_AB R14, R57, R56 ;  /* 0x00000038390e723e */ /* 0x000fe200000010ff */
[----:B------:R-:W-:-:S03]  /*3300*/  FMUL R39, R29, R39 ;  /* 0x000000271d277220 */ /* 0x000fc60000400000 */
[----:B------:R-:W1:Y:S01]  /*3310*/  MUFU.RCP R92, R92 ;  /* 0x0000005c005c7308 */ /* 0x000e620000001000 */
[----:B---3--:R-:W-:-:S07]  /*3320*/  FMUL R81, R19, R81 ;  /* 0x0000005113517220 */ /* 0x008fce0000400000 */
[----:B------:R-:W3:Y:S01]  /*3330*/  MUFU.RCP R90, R90 ;  /* 0x0000005a005a7308 */ /* 0x000ee20000001000 */
[----:B--2---:R-:W-:Y:S01]  /*3340*/  FMUL R44, R87, R16 ;  /* 0x00000010572c7220 */ /* 0x004fe20000400000 */
[----:B------:R-:W-:-:S03]  /*3350*/  F2FP.BF16.F32.PACK_AB R16, R61, R87 ;  /* 0x000000573d10723e */ /* 0x000fc600000010ff */
[----:B------:R-:W-:-:S03]  /*3360*/  FMUL R44, R28, R44 ;  /* 0x0000002c1c2c7220 */ /* 0x000fc60000400000 */
[----:B------:R-:W2:Y:S01]  /*3370*/  MUFU.RCP R88, R88 ;  /* 0x0000005800587308 */ /* 0x000ea20000001000 */
[----:B-1----:R-:W-:-:S07]  /*3380*/  FMUL R92, R23, R92 ;  /* 0x0000005c175c7220 */ /* 0x002fce0000400000 */
[----:B------:R-:W1:Y:S01]  /*3390*/  MUFU.RCP R20, R89 ;  /* 0x0000005900147308 */ /* 0x000e620000001000 */
[----:B---3--:R-:W-:Y:S01]  /*33a0*/  FMUL R90, R21, R90 ;  /* 0x0000005a155a7220 */ /* 0x008fe20000400000 */
[----:B------:R-:W-:-:S06]  /*33b0*/  F2FP.BF16.F32.PACK_AB R21, R31, R30 ;  /* 0x0000001e1f15723e */ /* 0x000fcc00000010ff */
[----:B------:R-:W3:Y:S01]  /*33c0*/  MUFU.RCP R76, R76 ;  /* 0x0000004c004c7308 */ /* 0x000ee20000001000 */
[C---:B--2---:R-:W-:Y:S01]  /*33d0*/  FMUL R88, R17.reuse, R88 ;  /* 0x0000005811587220 */ /* 0x044fe20000400000 */
[----:B------:R-:W-:Y:S02]  /*33e0*/  F2FP.BF16.F32.PACK_AB R17, R17, R19 ;  /* 0x000000131111723e */ /* 0x000fe400000010ff */
[----:B------:R-:W-:-:S04]  /*33f0*/  F2FP.BF16.F32.PACK_AB R19, R75, R80 ;  /* 0x000000504b13723e */ /* 0x000fc800000010ff */
[----:B------:R-:W2:Y:S01]  /*3400*/  MUFU.RCP R52, R91 ;  /* 0x0000005b00347308 */ /* 0x000ea20000001000 */
[----:B-1----:R-:W-:Y:S01]  /*3410*/  FMUL R23, R80, R20 ;  /* 0x0000001450177220 */ /* 0x002fe20000400000 */
[----:B------:R-:W-:Y:S01]  /*3420*/  F2FP.BF16.F32.PACK_AB R20, R29, R28 ;  /* 0x0000001c1d14723e */ /* 0x000fe200000010ff */
[----:B------:R-:W-:Y:S01]  /*3430*/  FMUL R29, R30, R81 ;  /* 0x000000511e1d7220 */ /* 0x000fe20000400000 */
[----:B------:R-:W-:Y:S01]  /*3440*/  FMUL R30, R33, R90 ;  /* 0x0000005a211e7220 */ /* 0x000fe20000400000 */
[----:B------:R-:W-:Y:S01]  /*3450*/  FMUL R28, R31, R88 ;  /* 0x000000581f1c7220 */ /* 0x000fe20000400000 */
[----:B------:R-:W-:Y:S01]  /*3460*/  FMUL R33, R34, R23 ;  /* 0x0000001722217220 */ /* 0x000fe20000400000 */
[----:B------:R-:W-:Y:S01]  /*3470*/  FMUL R31, R32, R92 ;  /* 0x0000005c201f7220 */ /* 0x000fe20000400000 */
[----:B------:R-:W-:Y:S01]  /*3480*/  F2FP.BF16.F32.PACK_AB R23, R35, R34 ;  /* 0x000000222317723e */ /* 0x000fe200000010ff */
[----:B---3--:R-:W-:Y:S01]  /*3490*/  FMUL R76, R41, R76 ;  /* 0x0000004c294c7220 */ /* 0x008fe20000400000 */
[----:B------:R-:W-:-:S03]  /*34a0*/  MOV R41, UR8 ;  /* 0x0000000800297c02 */ /* 0x000fc60008000f00 */
[----:B------:R-:W-:Y:S01]  /*34b0*/  FMUL R76, R9, R76 ;  /* 0x0000004c094c7220 */ /* 0x000fe20000400000 */
[----:B------:R-:W-:Y:S01]  /*34c0*/  LEA R45, R41, R2, 0xd ;  /* 0x00000002292d7211 */ /* 0x000fe200078e68ff */
[----:B------:R-:W-:Y:S01]  /*34d0*/  STS.128 [R74], R20 ;  /* 0x000000144a007388 */ /* 0x000fe20000000c00 */
[----:B------:R-:W-:Y:S01]  /*34e0*/  F2FP.BF16.F32.PACK_AB R9, R47, R46 ;  /* 0x0000002e2f09723e */ /* 0x000fe200000010ff */
[----:B--2---:R-:W-:Y:S01]  /*34f0*/  FMUL R52, R75, R52 ;  /* 0x000000344b347220 */ /* 0x004fe20000400000 */
[----:B------:R-:W-:Y:S01]  /*3500*/  LEA R34, R41, R68, 0xd ;  /* 0x0000004429227211 */ /* 0x000fe200078e68ff */
[----:B------:R1:W-:Y:S02]  /*3510*/  STS.128 [R45], R4 ;  /* 0x000000042d007388 */ /* 0x0003e40000000c00 */
[----:B------:R-:W-:Y:S01]  /*3520*/  FMUL R32, R35, R52 ;  /* 0x0000003423207220 */ /* 0x000fe20000400000 */
[C---:B------:R-:W-:Y:S02]  /*3530*/  LEA R35, R41.reuse, R3, 0xd ;  /* 0x0000000329237211 */ /* 0x040fe400078e68ff */
[----:B------:R-:W-:-:S03]  /*3540*/  LEA R41, R41, R69, 0xd ;  /* 0x0000004529297211 */ /* 0x000fc600078e68ff */
[----:B------:R2:W-:Y:S04]  /*3550*/  STS.128 [R35], R8 ;  /* 0x0000000823007388 */ /* 0x0005e80000000c00 */
[----:B------:R-:W-:Y:S04]  /*3560*/  STS.128 [R34], R12 ;  /* 0x0000000c22007388 */ /* 0x000fe80000000c00 */
[----:B------:R3:W-:Y:S01]  /*3570*/  STS.128 [R41], R16 ;  /* 0x0000001029007388 */ /* 0x0007e20000000c00 */
[----:B-1----:R-:W-:Y:S02]  /*3580*/  F2FP.BF16.F32.PACK_AB R4, R26, R24 ;  /* 0x000000181a04723e */ /* 0x002fe400000010ff */
[----:B------:R-:W-:-:S02]  /*3590*/  F2FP.BF16.F32.PACK_AB R5, R37, R36 ;  /* 0x000000242505723e */ /* 0x000fc400000010ff */
[----:B------:R-:W-:Y:S02]  /*35a0*/  F2FP.BF16.F32.PACK_AB R6, R25, R38 ;  /* 0x000000261906723e */ /* 0x000fe400000010ff */
[----:B------:R-:W-:Y:S02]  /*35b0*/  F2FP.BF16.F32.PACK_AB R7, R27, R85 ;  /* 0x000000551b07723e */ /* 0x000fe400000010ff */
[----:B--2---:R-:W-:Y:S02]  /*35c0*/  F2FP.BF16.F32.PACK_AB R9, R64, R62 ;  /* 0x0000003e4009723e */ /* 0x004fe400000010ff */
[----:B------:R-:W-:Y:S02]  /*35d0*/  F2FP.BF16.F32.PACK_AB R8, R66, R65 ;  /* 0x000000414208723e */ /* 0x000fe400000010ff */
[----:B------:R-:W-:Y:S02]  /*35e0*/  F2FP.BF16.F32.PACK_AB R10, R76, R67 ;  /* 0x000000434c0a723e */ /* 0x000fe400000010ff */
[----:B------:R-:W-:-:S02]  /*35f0*/  F2FP.BF16.F32.PACK_AB R11, R78, R77 ;  /* 0x0000004d4e0b723e */ /* 0x000fc400000010ff */
[----:B---3--:R-:W-:Y:S02]  /*3600*/  MOV R16, UR4 ;  /* 0x0000000400107c02 */ /* 0x008fe40008000f00 */
[----:B------:R-:W-:Y:S02]  /*3610*/  F2FP.BF16.F32.PACK_AB R41, R58, R43 ;  /* 0x0000002b3a29723e */ /* 0x000fe400000010ff */
[C---:B------:R-:W-:Y:S02]  /*3620*/  LEA R18, R16.reuse, R70, 0xd ;  /* 0x0000004610127211 */ /* 0x040fe400078e68ff */
[----:B------:R-:W-:Y:S02]  /*3630*/  F2FP.BF16.F32.PACK_AB R43, R63, R79 ;  /* 0x0000004f3f2b723e */ /* 0x000fe400000010ff */
[C---:B------:R-:W-:Y:S01]  /*3640*/  LEA R17, R16.reuse, R71, 0xd ;  /* 0x0000004710117211 */ /* 0x040fe200078e68ff */
[----:B------:R1:W-:Y:S01]  /*3650*/  STS.128 [R18], R8 ;  /* 0x0000000812007388 */ /* 0x0003e20000000c00 */
[----:B------:R-:W-:-:S02]  /*3660*/  LEA R19, R16, R72, 0xd ;  /* 0x0000004810137211 */ /* 0x000fc400078e68ff */
[----:B------:R-:W-:Y:S01]  /*3670*/  F2FP.BF16.F32.PACK_AB R12, R39, R44 ;  /* 0x0000002c270c723e */ /* 0x000fe200000010ff */
[----:B------:R1:W-:Y:S01]  /*3680*/  STS.128 [R17], R40 ;  /* 0x0000002811007388 */ /* 0x0003e20000000c00 */
[----:B------:R-:W-:Y:S02]  /*3690*/  F2FP.BF16.F32.PACK_AB R13, R28, R29 ;  /* 0x0000001d1c0d723e */ /* 0x000fe400000010ff */
[----:B------:R-:W-:Y:S01]  /*36a0*/  F2FP.BF16.F32.PACK_AB R14, R30, R31 ;  /* 0x0000001f1e0e723e */ /* 0x000fe200000010ff */
[----:B------:R1:W-:Y:S01]  /*36b0*/  STS.128 [R19], R4 ;  /* 0x0000000413007388 */ /* 0x0003e20000000c00 */
[----:B------:R-:W-:Y:S02]  /*36c0*/  F2FP.BF16.F32.PACK_AB R15, R32, R33 ;  /* 0x00000021200f723e */ /* 0x000fe400000010ff */
[----:B------:R-:W-:-:S05]  /*36d0*/  LEA R16, R16, R73, 0xd ;  /* 0x0000004910107211 */ /* 0x000fca00078e68ff */
[----:B------:R1:W-:Y:S01]  /*36e0*/  STS.128 [R16], R12 ;  /* 0x0000000c10007388 */ /* 0x0003e20000000c00 */
[----:B------:R2:W-:Y:S06]  /*36f0*/  MEMBAR.ALL.CTA ;  /* 0x0000000000007992 */ /* 0x0005ec0000008000 */
[----:B--2---:R-:W2:Y:S02]  /*3700*/  FENCE.VIEW.ASYNC.S ;  /* 0x00000000000073c6 */ /* 0x004ea40000000000 */
[----:B--2---:R-:W-:Y:S06]  /*3710*/  BAR.SYNC.DEFER_BLOCKING 0x1, 0x80 ;  /* 0x0042000000007b1d */ /* 0x004fec0000010000 */
[----:B------:R-:W-:Y:S05]  /*3720*/  BRA.U UP0, `(.L_x_37) ;  /* 0x0000000100447547 */ /* 0x000fea000b800000 */
[----:B------:R-:W-:Y:S02]  /*3730*/  USHF.L.U32 UR12, UR12, 0xc, URZ ;  /* 0x0000000c0c0c7899 */ /* 0x000fe400080006ff */
[----:B------:R-:W-:Y:S02]  /*3740*/  USHF.L.U32 UR8, UR8, 0xc, URZ ;  /* 0x0000000c08087899 */ /* 0x000fe400080006ff */
[----:B------:R-:W-:Y:S02]  /*3750*/  USHF.L.U32 UR4, UR4, 0xc, URZ ;  /* 0x0000000c04047899 */ /* 0x000fe400080006ff */
[----:B------:R-:W-:Y:S02]  /*3760*/  UIADD3 UR12, UPT, UPT, UR12, UR12, URZ ;  /* 0x0000000c0c0c7290 */ /* 0x000fe4000fffe0ff */
[----:B------:R-:W-:Y:S02]  /*3770*/  UIADD3 UR8, UPT, UPT, UR8, UR8, URZ ;  /* 0x0000000808087290 */ /* 0x000fe4000fffe0ff */
[----:B------:R-:W-:-:S02]  /*3780*/  UIADD3 UR4, UPT, UPT, UR29, UR4, UR4 ;  /* 0x000000041d047290 */ /* 0x000fc4000fffe004 */
[----:B------:R-:W-:Y:S02]  /*3790*/  UIADD3 UR12, UPT, UPT, UR12, 0x400, UR29 ;  /* 0x000004000c0c7890 */ /* 0x000fe4000fffe01d */
[----:B------:R-:W-:Y:S02]  /*37a0*/  UIADD3 UR9, UPT, UPT, UR13, 0x20, URZ ;  /* 0x000000200d097890 */ /* 0x000fe4000fffe0ff */
[----:B------:R-:W-:Y:S02]  /*37b0*/  UIADD3 UR8, UPT, UPT, UR8, 0x400, UR29 ;  /* 0x0000040008087890 */ /* 0x000fe4000fffe01d */
[----:B------:R-:W-:Y:S01]  /*37c0*/  UIADD3 UR4, UPT, UPT, UR4, 0x8400, URZ ;  /* 0x0000840004047890 */ /* 0x000fe2000fffe0ff */
[----:B------:R-:W-:Y:S01]  /*37d0*/  UMOV UR10, UR14 ;  /* 0x0000000e000a7c82 */ /* 0x000fe20008000000 */
[----:B------:R-:W-:Y:S01]  /*37e0*/  UMOV UR6, UR14 ;  /* 0x0000000e00067c82 */ /* 0x000fe20008000000 */
[----:B------:R2:W-:Y:S04]  /*37f0*/  UTMASTG.2D [UR12], [UR40], desc[URZ] ;  /* 0x0000ff0c280073b5 */ /* 0x0005e80008009000 */
[----:B------:R2:W-:Y:S02]  /*3800*/  UTMASTG.2D [UR8], [UR40], desc[URZ] ;  /* 0x0000ff08280073b5 */ /* 0x0005e40008009000 */
[----:B------:R2:W-:Y:S01]  /*3810*/  UTMASTG.2D [UR4], [UR38], desc[URZ] ;  /* 0x0000ff04260073b5 */ /* 0x0005e20008009000 */
[----:B------:R0:W-:Y:S01]  /*3820*/  UTMACMDFLUSH ;  /* 0x00000000000079b7 */ /* 0x0001e20000000000 */
[----:B--2---:R-:W-:-:S04]  /*3830*/  DEPBAR.LE SB0, 0x3 ;  /* 0x000080c00000791a */ /* 0x004fc80000000000 */
.L_x_37:
[----:B------:R-:W-:Y:S01]  /*3840*/  BAR.SYNC.DEFER_BLOCKING 0x1, 0x80 ;  /* 0x0042000000007b1d */ /* 0x000fe20000010000 */
[----:B------:R-:W-:Y:S02]  /*3850*/  UIADD3 UR6, UPT, UPT, UR34, -0x1, URZ ;  /* 0xffffffff22067890 */ /* 0x000fe4000fffe0ff */
[----:B------:R-:W-:Y:S02]  /*3860*/  UIADD3 UR4, UPT, UPT, UR34, 0x2, URZ ;  /* 0x0000000222047890 */ /* 0x000fe4000fffe0ff */
[----:B------:R-:W-:Y:S02]  /*3870*/  UISETP.GE.U32.AND UP0, UPT, UR6, 0x6, UPT ;  /* 0x000000060600788c */ /* 0x000fe4000bf06070 */
[----:B------:R-:W-:Y:S02]  /*3880*/  UIADD3 UR36, UPT, UPT, UR36, 0x40, URZ ;  /* 0x0000004024247890 */ /* 0x000fe4000fffe0ff */
[----:B------:R-:W-:Y:S02]  /*3890*/  UIADD3 UR35, UPT, UPT, UR35, 0x1, URZ ;  /* 0x0000000123237890 */ /* 0x000fe4000fffe0ff */
[----:B------:R-:W-:-:S02]  /*38a0*/  UIADD3 UR33, UPT, UPT, UR33, 0x2, URZ ;  /* 0x0000000221217890 */ /* 0x000fc4000fffe0ff */
[----:B------:R-:W-:Y:S02]  /*38b0*/  UIADD3 UR5, UPT, UPT, UR5, 0x20, URZ ;  /* 0x0000002005057890 */ /* 0x000fe4000fffe0ff */
[----:B------:R-:W-:Y:S01]  /*38c0*/  UIADD3 UR13, UPT, UPT, UR13, 0x40, URZ ;  /* 0x000000400d0d7890 */ /* 0x000fe2000fffe0ff */
[----:B------:R-:W-:Y:S01]  /*38d0*/  UMOV UR34, UR4 ;  /* 0x0000000400227c82 */ /* 0x000fe20008000000 */
[----:B------:R-:W-:Y:S10]  /*38e0*/  BRA.U !UP0, `(.L_x_38) ;  /* 0xffffffe908187547 */ /* 0x000ff4000b83ffff */
[----:B------:R-:W-:Y:S01]  /*38f0*/  NOP ;  /* 0x0000000000007918 */ /* 0x000fe20000000000 */
[----:B------:R-:W2:Y:S01]  /*3900*/  LDCU.64 UR4, c[0x0][0x5c0] ;  /* 0x0000b800ff0477ac */ /* 0x000ea20008000a00 */
[----:B------:R-:W-:Y:S01]  /*3910*/  UIADD3 UR27, UPT, UPT, UR26, UR27, URZ ;  /* 0x0000001b1a1b7290 */ /* 0x000fe2000fffe0ff */
[----:B------:R-:W-:Y:S01]  /*3920*/  ELECT P0, URZ, PT ;  /* 0x0000000000ff782f */ /* 0x000fe20003800000 */
[----:B------:R-:W-:Y:S02]  /*3930*/  UIADD3 UR23, UPT, UPT, UR23, 0x1, URZ ;  /* 0x0000000117177890 */ /* 0x000fe4000fffe0ff */
[----:B------:R-:W-:Y:S02]  /*3940*/  UIADD3 UR24, UPT, UPT, UR24, 0x1, URZ ;  /* 0x0000000118187890 */ /* 0x000fe4000fffe0ff */
[----:B------:R-:W-:-:S04]  /*3950*/  UISETP.NE.AND UP0, UPT, UR23, 0x2, UPT ;  /* 0x000000021700788c */ /* 0x000fc8000bf05270 */
[----:B------:R-:W-:Y:S02]  /*3960*/  USEL UR23, UR23, URZ, UP0 ;  /* 0x000000ff17177287 */ /* 0x000fe40008000000 */
[----:B--2---:R-:W-:Y:S02]  /*3970*/  UIMAD.WIDE.U32 UR8, UR27, UR5, URZ ;  /* 0x000000051b0872a5 */ /* 0x004fe4000f8e00ff */
[----:B-1----:R-:W-:Y:S01]  /*3980*/  @P0 IMAD.MOV.U32 R4, RZ, RZ, 0x1 ;  /* 0x00000001ff040424 */ /* 0x002fe200078e00ff */
[----:B------:R-:W1:Y:S03]  /*3990*/  LDCU UR5, c[0x0][0x5d0] ;  /* 0x0000ba00ff0577ac */ /* 0x000e660008000800 */
[----:B------:R2:W-:Y:S01]  /*39a0*/  @P0 SYNCS.ARRIVE.TRANS64.ART0 RZ, [UR22+0x40], R4 ;  /* 0x00004004ffff09a7 */ /* 0x0005e20008500016 */
        /* <DEDUP_REMOVED lines=10> */
[----:B------:R-:W-:-:S04]  /*3a50*/  UIADD3 UR6, UPT, UPT, UR9, UR6, URZ ;  /* 0x0000000609067290 */ /* 0x000fc8000fffe0ff */
[----:B------:R-:W-:-:S04]  /*3a60*/  USHF.R.U32.HI UR6, URZ, UR17, UR6 ;  /* 0x00000011ff067299 */ /* 0x000fc80008011606 */
[----:B-1----:R-:W-:-:S04]  /*3a70*/  UIMAD.WIDE.U32 UR8, UR6, UR5, URZ ;  /* 0x00000005060872a5 */ /* 0x002fc8000f8e00ff */
[----:B------:R-:W-:-:S04]  /*3a80*/  UIADD3 UR5, UPT, UPT, UR6, -UR9, URZ ;  /* 0x8000000906057290 */ /* 0x000fc8000fffe0ff */
[----:B------:R-:W-:-:S03]  /*3a90*/  USHF.R.U32.HI UR5, URZ, UR16, UR5 ;  /* 0x00000010ff057299 */ /* 0x000fc60008011605 */
[----:B------:R-:W1:Y:S01]  /*3aa0*/  LDCU UR8, c[0x0][0x5cc] ;  /* 0x0000b980ff0877ac */ /* 0x000e620008000800 */
[----:B------:R-:W-:-:S04]  /*3ab0*/  UIADD3 UR5, UPT, UPT, UR9, UR5, URZ ;  /* 0x0000000509057290 */ /* 0x000fc8000fffe0ff */
[----:B------:R-:W-:-:S04]  /*3ac0*/  USHF.R.U32.HI UR5, URZ, UR15, UR5 ;  /* 0x0000000fff057299 */ /* 0x000fc80008011605 */
[----:B------:R-:W-:-:S04]  /*3ad0*/  UIADD3 UR5, UPT, UPT, -UR5, URZ, URZ ;  /* 0x000000ff05057290 */ /* 0x000fc8000fffe1ff */
[----:B------:R-:W-:Y:S02]  /*3ae0*/  UIMAD UR5, UR4, UR5, UR6 ;  /* 0x00000005040572a4 */ /* 0x000fe4000f8e0206 */
[----:B------:R-:W-:Y:S02]  /*3af0*/  USEL UR4, URZ, 0x1, UP0 ;  /* 0x00000001ff047887 */ /* 0x000fe40008000000 */
[----:B------:R-:W-:Y:S02]  /*3b00*/  UISETP.GE.AND UP0, UPT, UR27, 0x100, UPT ;  /* 0x000001001b00788c */ /* 0x000fe4000bf06270 */
[----:B------:R-:W-:Y:S02]  /*3b10*/  UIADD3 UR6, UPT, UPT, -UR6, URZ, URZ ;  /* 0x000000ff06067290 */ /* 0x000fe4000fffe1ff */
[----:B------:R-:W-:Y:S02]  /*3b20*/  LOP3.LUT R0, R0, UR4, RZ, 0x3c, !PT ;  /* 0x0000000400007c12 */ /* 0x000fe4000f8e3cff */
[----:B-1----:R-:W-:-:S03]  /*3b30*/  UIMAD UR14, UR8, UR6, UR14 ;  /* 0x00000006080e72a4 */ /* 0x002fc6000f8e020e */
[----:B--2---:R-:W-:Y:S09]  /*3b40*/  BRA.U !UP0, `(.L_x_39) ;  /* 0xffffffe508347547 */ /* 0x004ff2000b83ffff */
.L_x_35:
[----:B------:R-:W-:-:S09]  /*3b50*/  UISETP.NE.AND UP0, UPT, UR21, URZ, UPT ;  /* 0x000000ff1500728c */ /* 0x000fd2000bf05270 */
[----:B------:R-:W-:Y:S05]  /*3b60*/  BRA.U UP0, `(.L_x_40) ;  /* 0x00000001001c7547 */ /* 0x000fea000b800000 */
[----:B------:R-:W1:Y:S01]  /*3b70*/  S2UR UR4, SR_CgaCtaId ;  /* 0x00000000000479c3 */ /* 0x000e620000008800 */
[----:B------:R-:W-:Y:S01]  /*3b80*/  ELECT P0, URZ, PT ;  /* 0x0000000000ff782f */ /* 0x000fe20003800000 */
[----:B------:R-:W-:Y:S01]  /*3b90*/  HFMA2 R0, -RZ, RZ, 0, 5.9604644775390625e-08 ;  /* 0x00000001ff007431 */ /* 0x000fe200000001ff */
[----:B------:R-:W-:-:S05]  /*3ba0*/  UMOV UR5, 0x40 ;  /* 0x0000004000057882 */ /* 0x000fca0000000000 */
[----:B------:R-:W-:Y:S01]  /*3bb0*/  UVIRTCOUNT.DEALLOC.SMPOOL 0x80 ;  /* 0x000000800000784c */ /* 0x000fe20000000000 */
[----:B-1----:R-:W-:-:S09]  /*3bc0*/  ULEA UR4, UR4, UR5, 0x18 ;  /* 0x0000000504047291 */ /* 0x002fd2000f8ec0ff */
[----:B------:R1:W-:Y:S03]  /*3bd0*/  @P0 STS.U8 [UR4], R0 ;  /* 0x00000000ff000988 */ /* 0x0003e60008000004 */
.L_x_40:
[----:B------:R-:W-:Y:S06]  /*3be0*/  BAR.SYNC.DEFER_BLOCKING 0x1, 0x80 ;  /* 0x0042000000007b1d */ /* 0x000fec0000010000 */
[----:B------:R-:W-:Y:S05]  /*3bf0*/  BRA.U UP0, `(.L_x_41) ;  /* 0x0000000100a07547 */ /* 0x000fea000b800000 */
[----:B------:R-:W2:Y:S01]  /*3c00*/  S2UR UR4, SR_CgaCtaId ;  /* 0x00000000000479c3 */ /* 0x000ea20000008800 */
[----:B------:R-:W-:Y:S01]  /*3c10*/  NOP ;  /* 0x0000000000007918 */ /* 0x000fe20000000000 */
[----:B------:R-:W-:Y:S01]  /*3c20*/  UMOV UR5, 0x50 ;  /* 0x0000005000057882 */ /* 0x000fe20000000000 */
[----:B------:R-:W-:Y:S01]  /*3c30*/  ULOP3.LUT UR9, UR28, 0xffff, URZ, 0xc0, !UPT ;  /* 0x0000ffff1c097892 */ /* 0x000fe2000f8ec0ff */
[----:B------:R-:W-:-:S03]  /*3c40*/  UMOV UR6, 0xffff ;  /* 0x0000ffff00067882 */ /* 0x000fc60000000000 */
[----:B------:R-:W-:-:S04]  /*3c50*/  USHF.R.U32.HI UR9, URZ, 0x5, UR9 ;  /* 0x00000005ff097899 */ /* 0x000fc80008011609 */
[----:B------:R-:W-:Y:S02]  /*3c60*/  UIADD3 UR8, UPT, UPT, UR9, 0x10, URZ ;  /* 0x0000001009087890 */ /* 0x000fe4000fffe0ff */
[----:B------:R-:W-:Y:S02]  /*3c70*/  USHF.L.U32 UR6, UR6, UR9, URZ ;  /* 0x0000000906067299 */ /* 0x000fe400080006ff */
[----:B--2---:R-:W-:-:S03]  /*3c80*/  ULEA UR4, UR4, UR5, 0x18 ;  /* 0x0000000504047291 */ /* 0x004fc6000f8ec0ff */
[----:B------:R-:W-:Y:S02]  /*3c90*/  UMOV UR5, 0x1 ;  /* 0x0000000100057882 */ /* 0x000fe40000000000 */
[----:B------:R-:W-:-:S04]  /*3ca0*/  USHF.L.U32 UR8, UR5, UR8, URZ ;  /* 0x0000000805087299 */ /* 0x000fc800080006ff */
[----:B-1----:R-:W1:Y:S01]  /*3cb0*/  LDS R0, [UR4] ;  /* 0x00000004ff007984 */ /* 0x002e620008000800 */
[----:B------:R-:W-:-:S04]  /*3cc0*/  ULOP3.LUT UR8, UR8, UR6, URZ, 0xfc, !UPT ;  /* 0x0000000608087292 */ /* 0x000fc8000f8efcff */
[----:B------:R-:W-:Y:S01]  /*3cd0*/  ULOP3.LUT UR6, UR8, 0xffff, URZ, 0xc0, !UPT ;  /* 0x0000ffff08067892 */ /* 0x000fe2000f8ec0ff */
[----:B-1----:R-:W-:-:S13]  /*3ce0*/  R2UR UR7, R0 ;  /* 0x00000000000772ca */ /* 0x002fda00000e0000 */
[----:B------:R-:W-:-:S04]  /*3cf0*/  ULOP3.LUT UR5, UR8, 0xffff, UR7, 0x80, !UPT ;  /* 0x0000ffff08057892 */ /* 0x000fc8000f8e8007 */
[----:B------:R-:W-:-:S09]  /*3d00*/  UISETP.NE.AND UP0, UPT, UR5, UR6, UPT ;  /* 0x000000060500728c */ /* 0x000fd2000bf05270 */
[----:B------:R-:W-:Y:S05]  /*3d10*/  BRA.U UP0, `(.L_x_42) ;  /* 0x00000001004c7547 */ /* 0x000fea000b800000 */
[----:B------:R-:W-:Y:S02]  /*3d20*/  USHF.R.U32.HI UR5, URZ, 0x10, UR8 ;  /* 0x00000010ff057899 */ /* 0x000fe40008011608 */
[----:B------:R-:W-:-:S04]  /*3d30*/  USHF.R.U32.HI UR6, URZ, 0x10, UR7 ;  /* 0x00000010ff067899 */ /* 0x000fc80008011607 */
[----:B------:R-:W-:-:S04]  /*3d40*/  ULOP3.LUT UR6, UR6, UR5, URZ, 0xc0, !UPT ;  /* 0x0000000506067292 */ /* 0x000fc8000f8ec0ff */
[----:B------:R-:W-:-:S09]  /*3d50*/  UISETP.NE.AND UP0, UPT, UR6, UR5, UPT ;  /* 0x000000050600728c */ /* 0x000fd2000bf05270 */
[----:B------:R-:W-:Y:S05]  /*3d60*/  BRA.U UP0, `(.L_x_43) ;  /* 0x00000001002c7547 */ /* 0x000fea000b800000 */
[----:B------:R-:W1:Y:S01]  /*3d70*/  S2R R2, SR_LANEID ;  /* 0x0000000000027919 */ /* 0x000e620000000000 */
[----:B------:R-:W-:Y:S01]  /*3d80*/  ULOP3.LUT UR8, URZ, UR8, URZ, 0x33, !UPT ;  /* 0x00000008ff087292 */ /* 0x000fe2000f8e33ff */
[----:B------:R-:W-:Y:S02]  /*3d90*/  VOTEU.ANY UR6, UPT, PT ;  /* 0x0000000000067886 */ /* 0x000fe400038e0100 */
[----:B------:R-:W-:-:S03]  /*3da0*/  UFLO.U32 UR6, UR6 ;  /* 0x00000006000672bd */ /* 0x000fc600080e0000 */
[----:B------:R-:W-:-:S04]  /*3db0*/  IMAD.U32 R0, RZ, RZ, UR8 ;  /* 0x00000008ff007e24 */ /* 0x000fc8000f8e00ff */
[----:B------:R-:W2:Y:S02]  /*3dc0*/  REDUX UR5, R0 ;  /* 0x00000000000573c4 */ /* 0x000ea40000000000 */
[----:B------:R3:W-:Y:S01]  /*3dd0*/  UTCATOMSWS.AND URZ, UR8 ;  /* 0x0000000800ff79e3 */ /* 0x0007e20008000000 */
[----:B-1----:R-:W-:Y:S02]  /*3de0*/  ISETP.EQ.U32.AND P0, PT, R2, UR6, PT ;  /* 0x0000000602007c0c */ /* 0x002fe4000bf02070 */
[----:B--2---:R-:W-:-:S11]  /*3df0*/  MOV R0, UR5 ;  /* 0x0000000500007c02 */ /* 0x004fd60008000f00 */
[----:B------:R3:W-:Y:S01]  /*3e00*/  @P0 ATOMS.AND RZ, [UR4], R0 ;  /* 0x00000000ffff098c */ /* 0x0007e2000a800004 */
[----:B------:R-:W-:Y:S05]  /*3e10*/  BRA `(.L_x_44) ;  /* 0x0000000000147947 */ /* 0x000fea0003800000 */
.L_x_43:
[----:B------:R-:W-:Y:S02]  /*3e20*/  MOV R2, 0x3e40 ;  /* 0x00003e4000027802 */ /* 0x000fe40000000f00 */
[----:B------:R-:W-:Y:S05]  /*3e30*/  CALL.REL.NOINC `($__internal_0_$__cuda_sm10x_tcgen05_guardrail_trap_col_being_dealloced_not_returned_by_alloc) ;  /* 0x0000000000cc7944 */ /* 0x000fea0003c00000 */
[----:B------:R-:W-:Y:S05]  /*3e40*/  BRA `(.L_x_44) ;  /* 0x0000000000087947 */ /* 0x000fea0003800000 */
.L_x_42:
[----:B------:R-:W-:Y:S02]  /*3e50*/  MOV R2, 0x3e70 ;  /* 0x00003e7000027802 */ /* 0x000fe40000000f00 */
[----:B------:R-:W-:Y:S05]  /*3e60*/  CALL.REL.NOINC `($__internal_2_$__cuda_sm10x_tcgen05_guardrail_trap_unallocated_columns_being_dealloced) ;  /* 0x0000000000d87944 */ /* 0x000fea0003c00000 */
.L_x_44:
[----:B------:R-:W-:Y:S01]  /*3e70*/  NOP ;  /* 0x0000000000007918 */ /* 0x000fe20000000000 */
.L_x_41:
[----:B------:R-:W-:-:S04]  /*3e80*/  DEPBAR.LE SB0, 0x0 ;  /* 0x000080000000791a */ /* 0x000fc80000000000 */
[----:B---3--:R-:W-:Y:S05]  /*3e90*/  EXIT ;  /* 0x000000000000794d */ /* 0x008fea0003800000 */
.L_x_18:
[----:B------:R-:W-:Y:S02]  /*3ea0*/  MOV R4, UR24 ;  /* 0x0000001800047c02 */ /* 0x000fe40008000f00 */
[----:B------:R-:W-:Y:S02]  /*3eb0*/  MOV R5, UR24 ;  /* 0x0000001800057c02 */ /* 0x000fe40008000f00 */
[----:B------:R-:W-:-:S07]  /*3ec0*/  MOV R0, UR9 ;  /* 0x0000000900007c02 */ /* 0x000fce0008000f00 */
.L_x_45:
[----:B-1----:R1:W2:Y:S02]  /*3ed0*/  SYNCS.PHASECHK.TRANS64.TRYWAIT P0, [R0+URZ+0x18], R5 ;  /* 0x00001805000075a7 */ /* 0x0022a400080011ff */
[----:B--2---:R-:W-:Y:S05]  /*3ee0*/  @!P0 NANOSLEEP.SYNCS 0x989680 ;  /* 0x009896800000895d */ /* 0x004fea0003900000 */
[----:B------:R-:W2:Y:S02]  /*3ef0*/  @!P0 SYNCS.PHASECHK.TRANS64 P0, [R0+URZ+0x18], R5 ;  /* 0x00001805000085a7 */ /* 0x000ea400080010ff */
[----:B--2---:R-:W-:Y:S05]  /*3f00*/  @!P0 BRA `(.L_x_45) ;  /* 0xfffffffc00f08947 */ /* 0x004fea000383ffff */
[----:B------:R-:W-:Y:S05]  /*3f10*/  BRA `(.L_x_17) ;  /* 0xffffffcc00147947 */ /* 0x000fea000383ffff */
.L_x_21:
[----:B------:R-:W-:Y:S02]  /*3f20*/  MOV R4, UR7 ;  /* 0x0000000700047c02 */ /* 0x000fe40008000f00 */
[----:B------:R-:W-:Y:S02]  /*3f30*/  MOV R5, UR7 ;  /* 0x0000000700057c02 */ /* 0x000fe40008000f00 */
[----:B------:R-:W-:-:S07]  /*3f40*/  MOV R0, UR5 ;  /* 0x0000000500007c02 */ /* 0x000fce0008000f00 */
.L_x_46:
[----:B-1----:R1:W5:Y:S02]  /*3f50*/  SYNCS.PHASECHK.TRANS64.TRYWAIT P0, [R0+URZ+0x18], R5 ;  /* 0x00001805000075a7 */ /* 0x00236400080011ff */
[----:B-----5:R-:W-:Y:S05]  /*3f60*/  @!P0 NANOSLEEP.SYNCS 0x989680 ;  /* 0x009896800000895d */ /* 0x020fea0003900000 */
[----:B------:R-:W5:Y:S02]  /*3f70*/  @!P0 SYNCS.PHASECHK.TRANS64 P0, [R0+URZ+0x18], R5 ;  /* 0x00001805000085a7 */ /* 0x000f6400080010ff */
[----:B-----5:R-:W-:Y:S05]  /*3f80*/  @!P0 BRA `(.L_x_46) ;  /* 0xfffffffc00f08947 */ /* 0x020fea000383ffff */
[----:B------:R-:W-:Y:S05]  /*3f90*/  BRA `(.L_x_47) ;  /* 0xffffffcc00f07947 */ /* 0x000fea000383ffff */
.L_x_24:
[----:B------:R-:W-:Y:S02]  /*3fa0*/  MOV R0, UR7 ;  /* 0x0000000700007c02 */ /* 0x000fe40008000f00 */
[-C--:B------:R-:W-:Y:S02]  /*3fb0*/  MOV R6, R2.reuse ;  /* 0x0000000200067202 */ /* 0x080fe40000000f00 */
[----:B------:R-:W-:-:S07]  /*3fc0*/  MOV R7, R2 ;  /* 0x0000000200077202 */ /* 0x000fce0000000f00 */
.L_x_48:
[----:B-1----:R1:W4:Y:S02]  /*3fd0*/  SYNCS.PHASECHK.TRANS64.TRYWAIT P0, [R0+URZ+0x40], R7 ;  /* 0x00004007000075a7 */ /* 0x00232400080011ff */
[----:B----4-:R-:W-:Y:S05]  /*3fe0*/  @!P0 NANOSLEEP.SYNCS 0x989680 ;  /* 0x009896800000895d */ /* 0x010fea0003900000 */
[----:B------:R-:W4:Y:S02]  /*3ff0*/  @!P0 SYNCS.PHASECHK.TRANS64 P0, [R0+URZ+0x40], R7 ;  /* 0x00004007000085a7 */ /* 0x000f2400080010ff */
[----:B----4-:R-:W-:Y:S05]  /*4000*/  @!P0 BRA `(.L_x_48) ;  /* 0xfffffffc00f08947 */ /* 0x010fea000383ffff */
[----:B------:R-:W-:Y:S05]  /*4010*/  BRA `(.L_x_49) ;  /* 0xffffffd000bc7947 */ /* 0x000fea000383ffff */
.L_x_26:
[----:B------:R-:W-:Y:S02]  /*4020*/  MOV R6, UR13 ;  /* 0x0000000d00067c02 */ /* 0x000fe40008000f00 */
[----:B------:R-:W-:Y:S02]  /*4030*/  MOV R7, UR13 ;  /* 0x0000000d00077c02 */ /* 0x000fe40008000f00 */
[----:B------:R-:W-:Y:S07]  /*4040*/  MOV R0, UR5 ;  /* 0x0000000500007c02 */ /* 0x000fee0008000f00 */
.L_x_50:
[----:B-1----:R1:W4:Y:S02]  /*4050*/  SYNCS.PHASECHK.TRANS64.TRYWAIT P1, [R0+URZ], R7 ;  /* 0x00000007000075a7 */ /* 0x00232400080211ff */
[----:B----4-:R-:W-:Y:S05]  /*4060*/  @!P1 NANOSLEEP.SYNCS 0x989680 ;  /* 0x009896800000995d */ /* 0x010fea0003900000 */
[----:B------:R-:W4:Y:S02]  /*4070*/  @!P1 SYNCS.PHASECHK.TRANS64 P1, [R0+URZ], R7 ;  /* 0x00000007000095a7 */ /* 0x000f2400080210ff */
[----:B----4-:R-:W-:Y:S05]  /*4080*/  @!P1 BRA `(.L_x_50) ;  /* 0xfffffffc00f09947 */ /* 0x010fea000383ffff */
[----:B------:R-:W-:Y:S05]  /*4090*/  BRA `(.L_x_25) ;  /* 0xffffffd400007947 */ /* 0x000fea000383ffff */
.L_x_29:
[----:B------:R-:W-:-:S07]  /*40a0*/  MOV R5, R4 ;  /* 0x0000000400057202 */ /* 0x000fce0000000f00 */
.L_x_51:
[----:B-1----:R1:W4:Y:S02]  /*40b0*/  SYNCS.PHASECHK.TRANS64.TRYWAIT P0, [R0+URZ+0x40], R5 ;  /* 0x00004005000075a7 */ /* 0x00232400080011ff */
[----:B----4-:R-:W-:Y:S05]  /*40c0*/  @!P0 NANOSLEEP.SYNCS 0x989680 ;  /* 0x009896800000895d */ /* 0x010fea0003900000 */
[----:B------:R-:W4:Y:S02]  /*40d0*/  @!P0 SYNCS.PHASECHK.TRANS64 P0, [R0+URZ+0x40], R5 ;  /* 0x00004005000085a7 */ /* 0x000f2400080010ff */
[----:B----4-:R-:W-:Y:S05]  /*40e0*/  @!P0 BRA `(.L_x_51) ;  /* 0xfffffffc00f08947 */ /* 0x010fea000383ffff */
[----:B------:R-:W-:Y:S05]  /*40f0*/  BRA `(.L_x_22) ;  /* 0xffffffd400ac7947 */ /* 0x000fea000383ffff */
.L_x_36:
[----:B------:R-:W-:Y:S02]  /*4100*/  MOV R4, UR22 ;  /* 0x0000001600047c02 */ /* 0x000fe40008000f00 */
[----:B------:R-:W-:-:S07]  /*4110*/  MOV R7, R6 ;  /* 0x0000000600077202 */ /* 0x000fce0000000f00 */
.L_x_52:
[----:B-1----:R1:W2:Y:S02]  /*4120*/  SYNCS.PHASECHK.TRANS64.TRYWAIT P0, [R4+URZ+0x30], R7 ;  /* 0x00003007040075a7 */ /* 0x0022a400080011ff */
[----:B--2---:R-:W-:Y:S05]  /*4130*/  @!P0 NANOSLEEP.SYNCS 0x989680 ;  /* 0x009896800000895d */ /* 0x004fea0003900000 */
[----:B------:R-:W2:Y:S02]  /*4140*/  @!P0 SYNCS.PHASECHK.TRANS64 P0, [R4+URZ+0x30], R7 ;  /* 0x00003007040085a7 */ /* 0x000ea400080010ff */
[----:B--2---:R-:W-:Y:S05]  /*4150*/  @!P0 BRA `(.L_x_52) ;  /* 0xfffffffc00f08947 */ /* 0x004fea000383ffff */
[----:B------:R-:W-:Y:S05]  /*4160*/  BRA `(.L_x_53) ;  /* 0xffffffdc00f07947 */ /* 0x000fea000383ffff */
        .weak           $__internal_0_$__cuda_sm10x_tcgen05_guardrail_trap_col_being_dealloced_not_returned_by_alloc
        .type           $__internal_0_$__cuda_sm10x_tcgen05_guardrail_trap_col_being_dealloced_not_returned_by_alloc,@function
        .size           $__internal_0_$__cuda_sm10x_tcgen05_guardrail_trap_col_being_dealloced_not_returned_by_alloc,($__internal_1_$__cuda_sm10x_tcgen05_guardrail_trap_phase_invalid_during_alloc - $__internal_0_$__cuda_sm10x_tcgen05_guardrail_trap_col_being_dealloced_not_returned_by_alloc)
$__internal_0_$__cuda_sm10x_tcgen05_guardrail_trap_col_being_dealloced_not_returned_by_alloc:
[----:B------:R-:W-:Y:S05]  /*4170*/  BPT.TRAP 0x1 ;  /* 0x000000040000795c */ /* 0x000fea0000300000 */
[----:B------:R-:W-:-:S04]  /*4180*/  HFMA2 R3, -RZ, RZ, 0, 0 ;  /* 0x00000000ff037431 */ /* 0x000fc800000001ff */
[----:B------:R-:W-:Y:S05]  /*4190*/  RET.REL.NODEC R2 `(kernel_cutlass_kernel_cudnngemm_swigludense_gemm_persistent_swigluPersistentDenseGemmKernel_object_at__TiledMMA_ThrLayoutVMNK11110000_PermutationMNK____MMAAtom_ThrID10_ShapeMNK12825616_TV_0) ;  /* 0xffffffbc02987950 */ /* 0x000fea0003c3ffff */
        .weak           $__internal_1_$__cuda_sm10x_tcgen05_guardrail_trap_phase_invalid_during_alloc
        .type           $__internal_1_$__cuda_sm10x_tcgen05_guardrail_trap_phase_invalid_during_alloc,@function
        .size           $__internal_1_$__cuda_sm10x_tcgen05_guardrail_trap_phase_invalid_during_alloc,($__internal_2_$__cuda_sm10x_tcgen05_guardrail_trap_unallocated_columns_being_dealloced - $__internal_1_$__cuda_sm10x_tcgen05_guardrail_trap_phase_invalid_during_alloc)
$__internal_1_$__cuda_sm10x_tcgen05_guardrail_trap_phase_invalid_during_alloc:
[----:B------:R-:W-:Y:S05]  /*41a0*/  BPT.TRAP 0x1 ;  /* 0x000000040000795c */ /* 0x000fea0000300000 */
[----:B------:R-:W-:-:S04]  /*41b0*/  MOV R5, 0x0 ;  /* 0x0000000000057802 */ /* 0x000fc80000000f00 */
[----:B------:R-:W-:Y:S05]  /*41c0*/  RET.REL.NODEC R4 `(kernel_cutlass_kernel_cudnngemm_swigludense_gemm_persistent_swigluPersistentDenseGemmKernel_object_at__TiledMMA_ThrLayoutVMNK11110000_PermutationMNK____MMAAtom_ThrID10_ShapeMNK12825616_TV_0) ;  /* 0xffffffbc048c7950 */ /* 0x000fea0003c3ffff */
        .weak           $__internal_2_$__cuda_sm10x_tcgen05_guardrail_trap_unallocated_columns_being_dealloced
        .type           $__internal_2_$__cuda_sm10x_tcgen05_guardrail_trap_unallocated_columns_being_dealloced,@function
        .size           $__internal_2_$__cuda_sm10x_tcgen05_guardrail_trap_unallocated_columns_being_dealloced,(.L_x_57 - $__internal_2_$__cuda_sm10x_tcgen05_guardrail_trap_unallocated_columns_being_dealloced)
$__internal_2_$__cuda_sm10x_tcgen05_guardrail_trap_unallocated_columns_being_dealloced:
[----:B------:R-:W-:Y:S05]  /*41d0*/  BPT.TRAP 0x1 ;  /* 0x000000040000795c */ /* 0x000fea0000300000 */
[----:B------:R-:W-:-:S04]  /*41e0*/  HFMA2 R3, -RZ, RZ, 0, 0 ;  /* 0x00000000ff037431 */ /* 0x000fc800000001ff */
[----:B------:R-:W-:Y:S05]  /*41f0*/  RET.REL.NODEC R2 `(kernel_cutlass_kernel_cudnngemm_swigludense_gemm_persistent_swigluPersistentDenseGemmKernel_object_at__TiledMMA_ThrLayoutVMNK11110000_PermutationMNK____MMAAtom_ThrID10_ShapeMNK12825616_TV_0) ;  /* 0xffffffbc02807950 */ /* 0x000fea0003c3ffff */
.L_x_54:
[----:B------:R-:W-:-:S00]  /*4200*/  BRA `(.L_x_54) ;  /* 0xfffffffc00fc7947 */ /* 0x000fc0000383ffff */
[----:B------:R-:W-:-:S00]  /*4210*/  NOP ;  /* 0x0000000000007918 */ /* 0x000fc00000000000 */
        /* <DEDUP_REMOVED lines=14> */
.L_x_57:


//--------------------- .nv.shared.kernel_cutlass_kernel_cudnngemm_swigludense_gemm_persistent_swigluPersistentDenseGemmKernel_object_at__TiledMMA_ThrLayoutVMNK11110000_PermutationMNK____MMAAtom_ThrID10_ShapeMNK12825616_TV_0 --------------------------
	.section	.nv.shared.kernel_cutlass_kernel_cudnngemm_swigludense_gemm_persistent_swigluPersistentDenseGemmKernel_object_at__TiledMMA_ThrLayoutVMNK11110000_PermutationMNK____MMAAtom_ThrID10_ShapeMNK12825616_TV_0,"aw",@nobits
	.sectionflags	@""
	.align	1024
	.zero		1024


//--------------------- .nv.shared.reserved.0     --------------------------
	.section	.nv.shared.reserved.0,"aw",@nobits
	.align	8
	.weak		__nv_reservedSMEM_offset_0_alias
	.size		__nv_reservedSMEM_offset_0_alias, 0, 64
	.other		__nv_reservedSMEM_offset_0_alias,@"STO_CUDA_RESERVED_SHARED STV_DEFAULT"
__nv_reservedSMEM_offset_0_alias:
	.zero		0
.nv.shared.reserved.0:
	.zero		64
	.weak		__nv_reservedSMEM_allocation_phase
	.type		__nv_reservedSMEM_allocation_phase,@object
	.size		__nv_reservedSMEM_allocation_phase,(.L_0 - __nv_reservedSMEM_allocation_phase)
__nv_reservedSMEM_allocation_phase:
	.zero		1
.L_0:
	.zero		7
	.weak		__nv_reservedSMEM_devtool_atexit_pc
	.type		__nv_reservedSMEM_devtool_atexit_pc,@object
	.size		__nv_reservedSMEM_devtool_atexit_pc,(__nv_reservedSMEM_allocation_mask - __nv_reservedSMEM_devtool_atexit_pc)
__nv_reservedSMEM_devtool_atexit_pc:
	.zero		8
	.weak		__nv_reservedSMEM_allocation_mask
	.type		__nv_reservedSMEM_allocation_mask,@object
	.size		__nv_reservedSMEM_allocation_mask,(.L_2 - __nv_reservedSMEM_allocation_mask)
__nv_reservedSMEM_allocation_mask:
	.zero		4
.L_2:


//--------------------- .nv.constant0.kernel_cutlass_kernel_cudnngemm_swigludense_gemm_persistent_swigluPersistentDenseGemmKernel_object_at__TiledMMA_ThrLayoutVMNK11110000_PermutationMNK____MMAAtom_ThrID10_ShapeMNK12825616_TV_0 --------------------------
	.section	.nv.constant0.kernel_cutlass_kernel_cudnngemm_swigludense_gemm_persistent_swigluPersistentDenseGemmKernel_object_at__TiledMMA_ThrLayoutVMNK11110000_PermutationMNK____MMAAtom_ThrID10_ShapeMNK12825616_TV_0,"a",@progbits
	.sectionflags	@""
	.align	4
.nv.constant0.kernel_cutlass_kernel_cudnngemm_swigludense_gemm_persistent_swigluPersistentDenseGemmKernel_object_at__TiledMMA_ThrLayoutVMNK11110000_PermutationMNK____MMAAtom_ThrID10_ShapeMNK12825616_TV_0:
	.zero		1512


//--------------------- SYMBOLS --------------------------

	.type		.nv.reservedSmem.offset0,@object
	.size		.nv.reservedSmem.offset0,0x4
	.type		.nv.reservedSmem.cap,@object
	.size		.nv.reservedSmem.cap,0x4
